	.target	sm_90a

	.elftype	@"ET_EXEC"


//--------------------- .note.nv.tkinfo           --------------------------
	.section	.note.nv.tkinfo,"",@"SHT_NOTE"
	.sectionflags	@"SHF_NOTE_NV_TKINFO"
	.tkinfo
        /*0018*/ 	.word	0x00000002
        /*0030*/ 	.string	""
        /*0030*/ 	.string	"ptxas"
        /*0030*/ 	.string	"Cuda compilation tools, release 13.0, V13.0.88"
        /*0030*/ 	.string	"Build cuda_13.0.r13.0/compiler.36424714_0"
        /*0030*/ 	.string	"-arch sm_90a -m 64 "



//--------------------- .note.nv.cuinfo           --------------------------
	.section	.note.nv.cuinfo,"",@"SHT_NOTE"
	.sectionflags	@"SHF_NOTE_NV_CUINFO"
        /*0018*/ 	.short	0x0002
        /*001a*/ 	.short	0x005a
        /*001c*/ 	.short	0x0082
	.zero		2


//--------------------- .nv.info                  --------------------------
	.section	.nv.info,"",@"SHT_CUDA_INFO"
	.align	4


	//----- nvinfo : EIATTR_REGCOUNT
	.align		4
        /*0000*/ 	.byte	0x04, 0x2f
        /*0002*/ 	.short	(.L_15 - .L_14)
	.align		4
.L_14:
        /*0004*/ 	.word	index@(_ZN7cutlass13device_kernelINS_4gemm6kernel13GemmUniversalIN4cute5tupleIJiiiiEEENS1_10collective13CollectiveMmaINS1_34MainloopSm90TmaGmmaWarpSpecializedILi5ENS5_IJNS4_1CILi1EEESB_SB_EEENS1_35KernelTmaWarpSpecializedCooperativeEEENS5_IJNSA_ILi256EEENSA_ILi64EEESG_EEENS_10bfloat16_tENS5_IJlSB_lEEESI_SJ_NS4_8TiledMMAINS4_8MMA_AtomIJNS4_4SM904GMMA27MMA_64x64x16_F32BF16BF16_SSILNSN_5MajorE0ELSP_0ELNSN_7ScaleInE1ELSQ_1EEEEEENS4_6LayoutINS5_IJNSA_ILi2EEESB_SB_EEENS5_IJSB_NSA_ILi0EEESW_EEEEENS5_IJNS4_10UnderscoreESZ_SZ_EEEEENS4_13SM90_TMA_LOADENS4_14ComposedLayoutINS4_7SwizzleILi3ELi4ELi3EEENS4_18smem_ptr_flag_bitsILi16EEENST_INS5_IJNSA_ILi8EEESG_EEENS5_IJSG_SB_EEEEEEEvNS4_8identityES12_S1C_vS1D_EENS_8epilogue10collective6detail29Sm90TmaWarpSpecializedAdapterINS1G_15DefaultEpilogueISI_SJ_SJ_NS1F_6thread17LinearCombinationISI_Li1EffLNS1K_9ScaleType4KindE0ELNS_15FloatRoundStyleE2ESI_EENS1_15EpilogueDefaultEEEEEvvEEEEvNT_6ParamsE)
        /*0008*/ 	.word	0x000000a8


	//----- nvinfo : EIATTR_FRAME_SIZE
	.align		4
.L_15:
        /*000c*/ 	.byte	0x04, 0x11
        /*000e*/ 	.short	(.L_17 - .L_16)
	.align		4
.L_16:
        /*0010*/ 	.word	index@(_ZN7cutlass13device_kernelINS_4gemm6kernel13GemmUniversalIN4cute5tupleIJiiiiEEENS1_10collective13CollectiveMmaINS1_34MainloopSm90TmaGmmaWarpSpecializedILi5ENS5_IJNS4_1CILi1EEESB_SB_EEENS1_35KernelTmaWarpSpecializedCooperativeEEENS5_IJNSA_ILi256EEENSA_ILi64EEESG_EEENS_10bfloat16_tENS5_IJlSB_lEEESI_SJ_NS4_8TiledMMAINS4_8MMA_AtomIJNS4_4SM904GMMA27MMA_64x64x16_F32BF16BF16_SSILNSN_5MajorE0ELSP_0ELNSN_7ScaleInE1ELSQ_1EEEEEENS4_6LayoutINS5_IJNSA_ILi2EEESB_SB_EEENS5_IJSB_NSA_ILi0EEESW_EEEEENS5_IJNS4_10UnderscoreESZ_SZ_EEEEENS4_13SM90_TMA_LOADENS4_14ComposedLayoutINS4_7SwizzleILi3ELi4ELi3EEENS4_18smem_ptr_flag_bitsILi16EEENST_INS5_IJNSA_ILi8EEESG_EEENS5_IJSG_SB_EEEEEEEvNS4_8identityES12_S1C_vS1D_EENS_8epilogue10collective6detail29Sm90TmaWarpSpecializedAdapterINS1G_15DefaultEpilogueISI_SJ_SJ_NS1F_6thread17LinearCombinationISI_Li1EffLNS1K_9ScaleType4KindE0ELNS_15FloatRoundStyleE2ESI_EENS1_15EpilogueDefaultEEEEEvvEEEEvNT_6ParamsE)
        /*0014*/ 	.word	0x00000000


	//----- nvinfo : EIATTR_MIN_STACK_SIZE
	.align		4
.L_17:
        /*0018*/ 	.byte	0x04, 0x12
        /*001a*/ 	.short	(.L_19 - .L_18)
	.align		4
.L_18:
        /*001c*/ 	.word	index@(_ZN7cutlass13device_kernelINS_4gemm6kernel13GemmUniversalIN4cute5tupleIJiiiiEEENS1_10collective13CollectiveMmaINS1_34MainloopSm90TmaGmmaWarpSpecializedILi5ENS5_IJNS4_1CILi1EEESB_SB_EEENS1_35KernelTmaWarpSpecializedCooperativeEEENS5_IJNSA_ILi256EEENSA_ILi64EEESG_EEENS_10bfloat16_tENS5_IJlSB_lEEESI_SJ_NS4_8TiledMMAINS4_8MMA_AtomIJNS4_4SM904GMMA27MMA_64x64x16_F32BF16BF16_SSILNSN_5MajorE0ELSP_0ELNSN_7ScaleInE1ELSQ_1EEEEEENS4_6LayoutINS5_IJNSA_ILi2EEESB_SB_EEENS5_IJSB_NSA_ILi0EEESW_EEEEENS5_IJNS4_10UnderscoreESZ_SZ_EEEEENS4_13SM90_TMA_LOADENS4_14ComposedLayoutINS4_7SwizzleILi3ELi4ELi3EEENS4_18smem_ptr_flag_bitsILi16EEENST_INS5_IJNSA_ILi8EEESG_EEENS5_IJSG_SB_EEEEEEEvNS4_8identityES12_S1C_vS1D_EENS_8epilogue10collective6detail29Sm90TmaWarpSpecializedAdapterINS1G_15DefaultEpilogueISI_SJ_SJ_NS1F_6thread17LinearCombinationISI_Li1EffLNS1K_9ScaleType4KindE0ELNS_15FloatRoundStyleE2ESI_EENS1_15EpilogueDefaultEEEEEvvEEEEvNT_6ParamsE)
        /*0020*/ 	.word	0x00000000
.L_19:


//--------------------- .nv.compat                --------------------------
	.section	.nv.compat,"",@"SHT_CUDA_COMPAT_INFO"
	.align	4
        /*0000*/ 	.byte	0x02, 0x09, 0x01, 0x00, 0x02, 0x02, 0x04, 0x00, 0x02, 0x05, 0x05, 0x00, 0x03, 0x07, 0x01, 0x01
        /*0010*/ 	.byte	0x02, 0x03, 0x01, 0x00, 0x02, 0x06, 0x01, 0x00, 0x04, 0x0b, 0x08, 0x00, 0x00, 0x00, 0x00, 0x00
        /*0020*/ 	.byte	0x00, 0x00, 0x00, 0x00


//--------------------- .nv.info._ZN7cutlass13device_kernelINS_4gemm6kernel13GemmUniversalIN4cute5tupleIJiiiiEEENS1_10collective13CollectiveMmaINS1_34MainloopSm90TmaGmmaWarpSpecializedILi5ENS5_IJNS4_1CILi1EEESB_SB_EEENS1_35KernelTmaWarpSpecializedCooperativeEEENS5_IJNSA_ILi256EEENSA_ILi64EEESG_EEENS_10bfloat16_tENS5_IJlSB_lEEESI_SJ_NS4_8TiledMMAINS4_8MMA_AtomIJNS4_4SM904GMMA27MMA_64x64x16_F32BF16BF16_SSILNSN_5MajorE0ELSP_0ELNSN_7ScaleInE1ELSQ_1EEEEEENS4_6LayoutINS5_IJNSA_ILi2EEESB_SB_EEENS5_IJSB_NSA_ILi0EEESW_EEEEENS5_IJNS4_10UnderscoreESZ_SZ_EEEEENS4_13SM90_TMA_LOADENS4_14ComposedLayoutINS4_7SwizzleILi3ELi4ELi3EEENS4_18smem_ptr_flag_bitsILi16EEENST_INS5_IJNSA_ILi8EEESG_EEENS5_IJSG_SB_EEEEEEEvNS4_8identityES12_S1C_vS1D_EENS_8epilogue10collective6detail29Sm90TmaWarpSpecializedAdapterINS1G_15DefaultEpilogueISI_SJ_SJ_NS1F_6thread17LinearCombinationISI_Li1EffLNS1K_9ScaleType4KindE0ELNS_15FloatRoundStyleE2ESI_EENS1_15EpilogueDefaultEEEEEvvEEEEvNT_6ParamsE --------------------------
	.section	.nv.info._ZN7cutlass13device_kernelINS_4gemm6kernel13GemmUniversalIN4cute5tupleIJiiiiEEENS1_10collective13CollectiveMmaINS1_34MainloopSm90TmaGmmaWarpSpecializedILi5ENS5_IJNS4_1CILi1EEESB_SB_EEENS1_35KernelTmaWarpSpecializedCooperativeEEENS5_IJNSA_ILi256EEENSA_ILi64EEESG_EEENS_10bfloat16_tENS5_IJlSB_lEEESI_SJ_NS4_8TiledMMAINS4_8MMA_AtomIJNS4_4SM904GMMA27MMA_64x64x16_F32BF16BF16_SSILNSN_5MajorE0ELSP_0ELNSN_7ScaleInE1ELSQ_1EEEEEENS4_6LayoutINS5_IJNSA_ILi2EEESB_SB_EEENS5_IJSB_NSA_ILi0EEESW_EEEEENS5_IJNS4_10UnderscoreESZ_SZ_EEEEENS4_13SM90_TMA_LOADENS4_14ComposedLayoutINS4_7SwizzleILi3ELi4ELi3EEENS4_18smem_ptr_flag_bitsILi16EEENST_INS5_IJNSA_ILi8EEESG_EEENS5_IJSG_SB_EEEEEEEvNS4_8identityES12_S1C_vS1D_EENS_8epilogue10collective6detail29Sm90TmaWarpSpecializedAdapterINS1G_15DefaultEpilogueISI_SJ_SJ_NS1F_6thread17LinearCombinationISI_Li1EffLNS1K_9ScaleType4KindE0ELNS_15FloatRoundStyleE2ESI_EENS1_15EpilogueDefaultEEEEEvvEEEEvNT_6ParamsE,"",@"SHT_CUDA_INFO"
	.sectionflags	@""
	.align	4


	//----- nvinfo : EIATTR_CUDA_API_VERSION
	.align		4
        /*0000*/ 	.byte	0x04, 0x37
        /*0002*/ 	.short	(.L_21 - .L_20)
.L_20:
        /*0004*/ 	.word	0x00000082


	//----- nvinfo : EIATTR_KPARAM_INFO
	.align		4
.L_21:
        /*0008*/ 	.byte	0x04, 0x17
        /*000a*/ 	.short	(.L_23 - .L_22)
.L_22:
        /*000c*/ 	.word	0x00000000
        /*0010*/ 	.short	0x0000
        /*0012*/ 	.short	0x0070
        /*0014*/ 	.byte	0x00, 0xf0, 0x01, 0x10


	//----- nvinfo : EIATTR_SPARSE_MMA_MASK
	.align		4
.L_23:
        /*0018*/ 	.byte	0x03, 0x50
        /*001a*/ 	.short	0x0000


	//----- nvinfo : EIATTR_MAXREG_COUNT
	.align		4
        /*001c*/ 	.byte	0x03, 0x1b
        /*001e*/ 	.short	0x00a8


	//----- nvinfo : EIATTR_NUM_BARRIERS
	.align		4
        /*0020*/ 	.byte	0x02, 0x4c
        /*0022*/ 	.byte	0x01
	.zero		1


	//----- nvinfo : EIATTR_EXTERNS
	.align		4
        /*0024*/ 	.byte	0x04, 0x0f
        /*0026*/ 	.short	(.L_25 - .L_24)


	//   ....[0]....
	.align		4
.L_24:
        /*0028*/ 	.word	index@(__assertfail)


	//----- nvinfo : EIATTR_MERCURY_ISA_VERSION
	.align		4
.L_25:
        /*002c*/ 	.byte	0x03, 0x5f
        /*002e*/ 	.short	0x0101


	//----- nvinfo : EIATTR_INT_WARP_WIDE_INSTR_OFFSETS
	.align		4
        /*0030*/ 	.byte	0x04, 0x31
        /*0032*/ 	.short	(.L_27 - .L_26)


	//   ....[0]....
.L_26:
        /*0034*/ 	.word	0x000003a0


	//   ....[1]....
        /*0038*/ 	.word	0x000003b0


	//   ....[2]....
        /*003c*/ 	.word	0x000004f0


	//----- nvinfo : EIATTR_COOP_GROUP_MASK_REGIDS
	.align		4
.L_27:
        /*0040*/ 	.byte	0x04, 0x29
        /*0042*/ 	.short	(.L_29 - .L_28)


	//   ....[0]....
.L_28:
        /*0044*/ 	.word	0xffffffff


	//   ....[1]....
        /*0048*/ 	.word	0xffffffff


	//   ....[2]....
        /*004c*/ 	.word	0xffffffff


	//   ....[3]....
        /*0050*/ 	.word	0xffffffff


	//   ....[4]....
        /*0054*/ 	.word	0xffffffff


	//----- nvinfo : EIATTR_COOP_GROUP_INSTR_OFFSETS
	.align		4
.L_29:
        /*0058*/ 	.byte	0x04, 0x28
        /*005a*/ 	.short	(.L_31 - .L_30)


	//   ....[0]....
.L_30:
        /*005c*/ 	.word	0x00000060


	//   ....[1]....
        /*0060*/ 	.word	0x00000070


	//   ....[2]....
        /*0064*/ 	.word	0x00000130


	//   ....[3]....
        /*0068*/ 	.word	0x000002e0


	//   ....[4]....
        /*006c*/ 	.word	0x00000fa0


	//----- nvinfo : EIATTR_REG_RECONFIG
	.align		4
.L_31:
        /*0070*/ 	.byte	0x01, 0x54
	.zero		2


	//----- nvinfo : EIATTR_SYSCALL_OFFSETS
	.align		4
        /*0074*/ 	.byte	0x04, 0x46
        /*0076*/ 	.short	(.L_33 - .L_32)


	//   ....[0]....
.L_32:
        /*0078*/ 	.word	0x00001160


	//----- nvinfo : EIATTR_MBARRIER_INSTR_OFFSETS
	.align		4
.L_33:
        /*007c*/ 	.byte	0x04, 0x39
        /*007e*/ 	.short	(.L_35 - .L_34)


	//   ....[0]....
.L_34:
        /*0080*/ 	.word	0x00000230
        /*0084*/ 	.word	0x000000ff
        /*0088*/ 	.word	0x00000000
        /*008c*/ 	.short	0x0100
        /*008e*/ 	.byte	0x08
	.zero		1


	//   ....[1]....
        /*0090*/ 	.word	0x00000240
        /*0094*/ 	.word	0x000000ff
        /*0098*/ 	.word	0x00000028
        /*009c*/ 	.short	0x0100
        /*009e*/ 	.byte	0x08
	.zero		1


	//   ....[2]....
        /*00a0*/ 	.word	0x00000250
        /*00a4*/ 	.word	0x000000ff
        /*00a8*/ 	.word	0x00000008
        /*00ac*/ 	.short	0x0100
        /*00ae*/ 	.byte	0x08
	.zero		1


	//   ....[3]....
        /*00b0*/ 	.word	0x00000260
        /*00b4*/ 	.word	0x000000ff
        /*00b8*/ 	.word	0x00000030
        /*00bc*/ 	.short	0x0100
        /*00be*/ 	.byte	0x08
	.zero		1


	//   ....[4]....
        /*00c0*/ 	.word	0x00000270
        /*00c4*/ 	.word	0x000000ff
        /*00c8*/ 	.word	0x00000010
        /*00cc*/ 	.short	0x0100
        /*00ce*/ 	.byte	0x08
	.zero		1


	//   ....[5]....
        /*00d0*/ 	.word	0x00000280
        /*00d4*/ 	.word	0x000000ff
        /*00d8*/ 	.word	0x00000038
        /*00dc*/ 	.short	0x0100
        /*00de*/ 	.byte	0x08
	.zero		1


	//   ....[6]....
        /*00e0*/ 	.word	0x00000290
        /*00e4*/ 	.word	0x000000ff
        /*00e8*/ 	.word	0x00000018
        /*00ec*/ 	.short	0x0100
        /*00ee*/ 	.byte	0x08
	.zero		1


	//   ....[7]....
        /*00f0*/ 	.word	0x000002a0
        /*00f4*/ 	.word	0x000000ff
        /*00f8*/ 	.word	0x00000040
        /*00fc*/ 	.short	0x0100
        /*00fe*/ 	.byte	0x08
	.zero		1


	//   ....[8]....
        /*0100*/ 	.word	0x000002b0
        /*0104*/ 	.word	0x000000ff
        /*0108*/ 	.word	0x00000020
        /*010c*/ 	.short	0x0100
        /*010e*/ 	.byte	0x08
	.zero		1


	//   ....[9]....
        /*0110*/ 	.word	0x000002c0
        /*0114*/ 	.word	0x000000ff
        /*0118*/ 	.word	0x00000048
        /*011c*/ 	.short	0x0100
        /*011e*/ 	.byte	0x08
	.zero		1


	//   ....[10]....
        /*0120*/ 	.word	0x00000560
        /*0124*/ 	.word	0x000000ff
        /*0128*/ 	.word	0x00000060
        /*012c*/ 	.short	0x0100
        /*012e*/ 	.byte	0x06
	.zero		1


	//   ....[11]....
        /*0130*/ 	.word	0x000005c0
        /*0134*/ 	.word	0x000000ff
        /*0138*/ 	.word	0x00000068
        /*013c*/ 	.short	0x0100
        /*013e*/ 	.byte	0x06
	.zero		1


	//   ....[12]....
        /*0140*/ 	.word	0x000011e0
        /*0144*/ 	.word	0x00000003
        /*0148*/ 	.word	0x00000000
        /*014c*/ 	.short	0x010a
        /*014e*/ 	.byte	0x3f
	.zero		1


	//   ....[13]....
        /*0150*/ 	.word	0x00001220
        /*0154*/ 	.word	0x00000003
        /*0158*/ 	.word	0x00000000
        /*015c*/ 	.short	0x010a
        /*015e*/ 	.byte	0x3f
	.zero		1


	//   ....[14]....
        /*0160*/ 	.word	0x00001740
        /*0164*/ 	.word	0x000000ff
        /*0168*/ 	.word	0x00000000
        /*016c*/ 	.short	0x010a
        /*016e*/ 	.byte	0x08
	.zero		1


	//   ....[15]....
        /*0170*/ 	.word	0x00001780
        /*0174*/ 	.word	0x000000ff
        /*0178*/ 	.word	0x00000000
        /*017c*/ 	.short	0x010a
        /*017e*/ 	.byte	0x08
	.zero		1


	//   ....[16]....
        /*0180*/ 	.word	0x00001b60
        /*0184*/ 	.word	0x000000ff
        /*0188*/ 	.word	0x00000000
        /*018c*/ 	.short	0x0101
        /*018e*/ 	.byte	0x08
	.zero		1


	//   ....[17]....
        /*0190*/ 	.word	0x00001d60
        /*0194*/ 	.word	0x000000ff
        /*0198*/ 	.word	0x00000000
        /*019c*/ 	.short	0x0101
        /*019e*/ 	.byte	0x06
	.zero		1


	//   ....[18]....
        /*01a0*/ 	.word	0x00007e50
        /*01a4*/ 	.word	0x0000000e
        /*01a8*/ 	.word	0x00000028
        /*01ac*/ 	.short	0x010a
        /*01ae*/ 	.byte	0x3f
	.zero		1


	//   ....[19]....
        /*01b0*/ 	.word	0x000081d0
        /*01b4*/ 	.word	0x00000006
        /*01b8*/ 	.word	0x00000068
        /*01bc*/ 	.short	0x0101
        /*01be*/ 	.byte	0x3f
	.zero		1


	//   ....[20]....
        /*01c0*/ 	.word	0x00008900
        /*01c4*/ 	.word	0x00000007
        /*01c8*/ 	.word	0x00000000
        /*01cc*/ 	.short	0x010a
        /*01ce*/ 	.byte	0x3f
	.zero		1


	//   ....[21]....
        /*01d0*/ 	.word	0x00008980
        /*01d4*/ 	.word	0x00000009
        /*01d8*/ 	.word	0x00000000
        /*01dc*/ 	.short	0x010a
        /*01de*/ 	.byte	0x3f
	.zero		1


	//   ....[22]....
        /*01e0*/ 	.word	0x00008a10
        /*01e4*/ 	.word	0x00000006
        /*01e8*/ 	.word	0x00000000
        /*01ec*/ 	.short	0x010a
        /*01ee*/ 	.byte	0x3f
	.zero		1


	//   ....[23]....
        /*01f0*/ 	.word	0x00008aa0
        /*01f4*/ 	.word	0x00000009
        /*01f8*/ 	.word	0x00000000
        /*01fc*/ 	.short	0x010a
        /*01fe*/ 	.byte	0x3f
	.zero		1


	//   ....[24]....
        /*0200*/ 	.word	0x00008b30
        /*0204*/ 	.word	0x00000003
        /*0208*/ 	.word	0x00000000
        /*020c*/ 	.short	0x010a
        /*020e*/ 	.byte	0x3f
	.zero		1


	//   ....[25]....
        /*0210*/ 	.word	0x00008b90
        /*0214*/ 	.word	0x00000003
        /*0218*/ 	.word	0x00000000
        /*021c*/ 	.short	0x010a
        /*021e*/ 	.byte	0x3f
	.zero		1


	//   ....[26]....
        /*0220*/ 	.word	0x00008bf0
        /*0224*/ 	.word	0x00000004
        /*0228*/ 	.word	0x00000000
        /*022c*/ 	.short	0x010a
        /*022e*/ 	.byte	0x3f
	.zero		1


	//   ....[27]....
        /*0230*/ 	.word	0x00008cc0
        /*0234*/ 	.word	0x0000000e
        /*0238*/ 	.word	0x00000028
        /*023c*/ 	.short	0x010a
        /*023e*/ 	.byte	0x3f
	.zero		1


	//   ....[28]....
        /*0240*/ 	.word	0x00008d90
        /*0244*/ 	.word	0x00000007
        /*0248*/ 	.word	0x00000000
        /*024c*/ 	.short	0x010a
        /*024e*/ 	.byte	0x3f
	.zero		1


	//   ....[29]....
        /*0250*/ 	.word	0x00008de0
        /*0254*/ 	.word	0x00000009
        /*0258*/ 	.word	0x00000000
        /*025c*/ 	.short	0x010a
        /*025e*/ 	.byte	0x3f
	.zero		1


	//   ....[30]....
        /*0260*/ 	.word	0x00008e30
        /*0264*/ 	.word	0x00000006
        /*0268*/ 	.word	0x00000000
        /*026c*/ 	.short	0x010a
        /*026e*/ 	.byte	0x3f
	.zero		1


	//   ....[31]....
        /*0270*/ 	.word	0x00008e80
        /*0274*/ 	.word	0x00000009
        /*0278*/ 	.word	0x00000000
        /*027c*/ 	.short	0x010a
        /*027e*/ 	.byte	0x3f
	.zero		1


	//----- nvinfo : EIATTR_NUM_MBARRIERS
	.align		4
.L_35:
        /*0280*/ 	.byte	0x03, 0x38
        /*0282*/ 	.short	0x000c


	//----- nvinfo : EIATTR_EXIT_INSTR_OFFSETS
	.align		4
        /*0284*/ 	.byte	0x04, 0x1c
        /*0286*/ 	.short	(.L_37 - .L_36)


	//   ....[0]....
.L_36:
        /*0288*/ 	.word	0x00000610


	//   ....[1]....
        /*028c*/ 	.word	0x00000ed0


	//   ....[2]....
        /*0290*/ 	.word	0x000074c0


	//   ....[3]....
        /*0294*/ 	.word	0x00007af0


	//   ....[4]....
        /*0298*/ 	.word	0x00008b80


	//----- nvinfo : EIATTR_MAX_THREADS
	.align		4
.L_37:
        /*029c*/ 	.byte	0x04, 0x05
        /*029e*/ 	.short	(.L_39 - .L_38)
.L_38:
        /*02a0*/ 	.word	0x00000180
        /*02a4*/ 	.word	0x00000001
        /*02a8*/ 	.word	0x00000001


	//----- nvinfo : EIATTR_CRS_STACK_SIZE
	.align		4
.L_39:
        /*02ac*/ 	.byte	0x04, 0x1e
        /*02ae*/ 	.short	(.L_41 - .L_40)
.L_40:
        /*02b0*/ 	.word	0x00000000


	//----- nvinfo : EIATTR_CBANK_PARAM_SIZE
	.align		4
.L_41:
        /*02b4*/ 	.byte	0x03, 0x19
        /*02b6*/ 	.short	0x0470


	//----- nvinfo : EIATTR_PARAM_CBANK
	.align		4
        /*02b8*/ 	.byte	0x04, 0x0a
        /*02ba*/ 	.short	(.L_43 - .L_42)
	.align		4
.L_42:
        /*02bc*/ 	.word	index@(.nv.constant0._ZN7cutlass13device_kernelINS_4gemm6kernel13GemmUniversalIN4cute5tupleIJiiiiEEENS1_10collective13CollectiveMmaINS1_34MainloopSm90TmaGmmaWarpSpecializedILi5ENS5_IJNS4_1CILi1EEESB_SB_EEENS1_35KernelTmaWarpSpecializedCooperativeEEENS5_IJNSA_ILi256EEENSA_ILi64EEESG_EEENS_10bfloat16_tENS5_IJlSB_lEEESI_SJ_NS4_8TiledMMAINS4_8MMA_AtomIJNS4_4SM904GMMA27MMA_64x64x16_F32BF16BF16_SSILNSN_5MajorE0ELSP_0ELNSN_7ScaleInE1ELSQ_1EEEEEENS4_6LayoutINS5_IJNSA_ILi2EEESB_SB_EEENS5_IJSB_NSA_ILi0EEESW_EEEEENS5_IJNS4_10UnderscoreESZ_SZ_EEEEENS4_13SM90_TMA_LOADENS4_14ComposedLayoutINS4_7SwizzleILi3ELi4ELi3EEENS4_18smem_ptr_flag_bitsILi16EEENST_INS5_IJNSA_ILi8EEESG_EEENS5_IJSG_SB_EEEEEEEvNS4_8identityES12_S1C_vS1D_EENS_8epilogue10collective6detail29Sm90TmaWarpSpecializedAdapterINS1G_15DefaultEpilogueISI_SJ_SJ_NS1F_6thread17LinearCombinationISI_Li1EffLNS1K_9ScaleType4KindE0ELNS_15FloatRoundStyleE2ESI_EENS1_15EpilogueDefaultEEEEEvvEEEEvNT_6ParamsE)
        /*02c0*/ 	.short	0x0210
        /*02c2*/ 	.short	0x0470


	//----- nvinfo : EIATTR_SW_WAR
	.align		4
.L_43:
        /*02c4*/ 	.byte	0x04, 0x36
        /*02c6*/ 	.short	(.L_45 - .L_44)
.L_44:
        /*02c8*/ 	.word	0x00000008
.L_45:


//--------------------- .nv.callgraph             --------------------------
	.section	.nv.callgraph,"",@"SHT_CUDA_CALLGRAPH"
	.align	4
	.sectionentsize	8
	.align		4
        /*0000*/ 	.word	0x00000000
	.align		4
        /*0004*/ 	.word	0xffffffff
	.align		4
        /*0008*/ 	.word	index@(_ZN7cutlass13device_kernelINS_4gemm6kernel13GemmUniversalIN4cute5tupleIJiiiiEEENS1_10collective13CollectiveMmaINS1_34MainloopSm90TmaGmmaWarpSpecializedILi5ENS5_IJNS4_1CILi1EEESB_SB_EEENS1_35KernelTmaWarpSpecializedCooperativeEEENS5_IJNSA_ILi256EEENSA_ILi64EEESG_EEENS_10bfloat16_tENS5_IJlSB_lEEESI_SJ_NS4_8TiledMMAINS4_8MMA_AtomIJNS4_4SM904GMMA27MMA_64x64x16_F32BF16BF16_SSILNSN_5MajorE0ELSP_0ELNSN_7ScaleInE1ELSQ_1EEEEEENS4_6LayoutINS5_IJNSA_ILi2EEESB_SB_EEENS5_IJSB_NSA_ILi0EEESW_EEEEENS5_IJNS4_10UnderscoreESZ_SZ_EEEEENS4_13SM90_TMA_LOADENS4_14ComposedLayoutINS4_7SwizzleILi3ELi4ELi3EEENS4_18smem_ptr_flag_bitsILi16EEENST_INS5_IJNSA_ILi8EEESG_EEENS5_IJSG_SB_EEEEEEEvNS4_8identityES12_S1C_vS1D_EENS_8epilogue10collective6detail29Sm90TmaWarpSpecializedAdapterINS1G_15DefaultEpilogueISI_SJ_SJ_NS1F_6thread17LinearCombinationISI_Li1EffLNS1K_9ScaleType4KindE0ELNS_15FloatRoundStyleE2ESI_EENS1_15EpilogueDefaultEEEEEvvEEEEvNT_6ParamsE)
	.align		4
        /*000c*/ 	.word	index@(__assertfail)
	.align		4
        /*0010*/ 	.word	0x00000000
	.align		4
        /*0014*/ 	.word	0xfffffffe
	.align		4
        /*0018*/ 	.word	0x00000000
	.align		4
        /*001c*/ 	.word	0xfffffffd
	.align		4
        /*0020*/ 	.word	0x00000000
	.align		4
        /*0024*/ 	.word	0xfffffffc


//--------------------- .nv.constant4             --------------------------
	.section	.nv.constant4,"a",@progbits
	.align	8
	.align		8
.nv.constant4:
        /*0000*/ 	.dword	__assertfail
	.align		8
        /*0008*/ 	.dword	__unnamed_1
	.align		8
        /*0010*/ 	.dword	_ZN40_INTERNAL_a018c1f5_4_k_cu_81b66baa_285994cuda3std3__45__cpo5beginE
	.align		8
        /*0018*/ 	.dword	_ZN40_INTERNAL_a018c1f5_4_k_cu_81b66baa_285994cuda3std3__45__cpo3endE
	.align		8
        /*0020*/ 	.dword	_ZN40_INTERNAL_a018c1f5_4_k_cu_81b66baa_285994cuda3std3__45__cpo6cbeginE
	.align		8
        /*0028*/ 	.dword	_ZN40_INTERNAL_a018c1f5_4_k_cu_81b66baa_285994cuda3std3__45__cpo4cendE
	.align		8
        /*0030*/ 	.dword	_ZN40_INTERNAL_a018c1f5_4_k_cu_81b66baa_285994cuda3std3__442_GLOBAL__N__a018c1f5_4_k_cu_81b66baa_285996ignoreE
	.align		8
        /*0038*/ 	.dword	_ZN40_INTERNAL_a018c1f5_4_k_cu_81b66baa_285994cuda3std3__419piecewise_constructE
	.align		8
        /*0040*/ 	.dword	_ZN40_INTERNAL_a018c1f5_4_k_cu_81b66baa_285994cuda3std3__48in_placeE
	.align		8
        /*0048*/ 	.dword	_ZN40_INTERNAL_a018c1f5_4_k_cu_81b66baa_285994cuda3std6ranges3__45__cpo4swapE
	.align		8
        /*0050*/ 	.dword	_ZN40_INTERNAL_a018c1f5_4_k_cu_81b66baa_285994cuda3std6ranges3__45__cpo9iter_moveE
	.align		8
        /*0058*/ 	.dword	_ZN40_INTERNAL_a018c1f5_4_k_cu_81b66baa_285994cute7productE
	.align		8
        /*0060*/ 	.dword	_ZN40_INTERNAL_a018c1f5_4_k_cu_81b66baa_285994cute1_E
	.align		8
        /*0068*/ 	.dword	$str$22
	.align		8
        /*0070*/ 	.dword	$str$23


//--------------------- .text._ZN7cutlass13device_kernelINS_4gemm6kernel13GemmUniversalIN4cute5tupleIJiiiiEEENS1_10collective13CollectiveMmaINS1_34MainloopSm90TmaGmmaWarpSpecializedILi5ENS5_IJNS4_1CILi1EEESB_SB_EEENS1_35KernelTmaWarpSpecializedCooperativeEEENS5_IJNSA_ILi256EEENSA_ILi64EEESG_EEENS_10bfloat16_tENS5_IJlSB_lEEESI_SJ_NS4_8TiledMMAINS4_8MMA_AtomIJNS4_4SM904GMMA27MMA_64x64x16_F32BF16BF16_SSILNSN_5MajorE0ELSP_0ELNSN_7ScaleInE1ELSQ_1EEEEEENS4_6LayoutINS5_IJNSA_ILi2EEESB_SB_EEENS5_IJSB_NSA_ILi0EEESW_EEEEENS5_IJNS4_10UnderscoreESZ_SZ_EEEEENS4_13SM90_TMA_LOADENS4_14ComposedLayoutINS4_7SwizzleILi3ELi4ELi3EEENS4_18smem_ptr_flag_bitsILi16EEENST_INS5_IJNSA_ILi8EEESG_EEENS5_IJSG_SB_EEEEEEEvNS4_8identityES12_S1C_vS1D_EENS_8epilogue10collective6detail29Sm90TmaWarpSpecializedAdapterINS1G_15DefaultEpilogueISI_SJ_SJ_NS1F_6thread17LinearCombinationISI_Li1EffLNS1K_9ScaleType4KindE0ELNS_15FloatRoundStyleE2ESI_EENS1_15EpilogueDefaultEEEEEvvEEEEvNT_6ParamsE --------------------------
	.section	.text._ZN7cutlass13device_kernelINS_4gemm6kernel13GemmUniversalIN4cute5tupleIJiiiiEEENS1_10collective13CollectiveMmaINS1_34MainloopSm90TmaGmmaWarpSpecializedILi5ENS5_IJNS4_1CILi1EEESB_SB_EEENS1_35KernelTmaWarpSpecializedCooperativeEEENS5_IJNSA_ILi256EEENSA_ILi64EEESG_EEENS_10bfloat16_tENS5_IJlSB_lEEESI_SJ_NS4_8TiledMMAINS4_8MMA_AtomIJNS4_4SM904GMMA27MMA_64x64x16_F32BF16BF16_SSILNSN_5MajorE0ELSP_0ELNSN_7ScaleInE1ELSQ_1EEEEEENS4_6LayoutINS5_IJNSA_ILi2EEESB_SB_EEENS5_IJSB_NSA_ILi0EEESW_EEEEENS5_IJNS4_10UnderscoreESZ_SZ_EEEEENS4_13SM90_TMA_LOADENS4_14ComposedLayoutINS4_7SwizzleILi3ELi4ELi3EEENS4_18smem_ptr_flag_bitsILi16EEENST_INS5_IJNSA_ILi8EEESG_EEENS5_IJSG_SB_EEEEEEEvNS4_8identityES12_S1C_vS1D_EENS_8epilogue10collective6detail29Sm90TmaWarpSpecializedAdapterINS1G_15DefaultEpilogueISI_SJ_SJ_NS1F_6thread17LinearCombinationISI_Li1EffLNS1K_9ScaleType4KindE0ELNS_15FloatRoundStyleE2ESI_EENS1_15EpilogueDefaultEEEEEvvEEEEvNT_6ParamsE,"ax",@progbits
	.align	128
.text._ZN7cutlass13device_kernelINS_4gemm6kernel13GemmUniversalIN4cute5tupleIJiiiiEEENS1_10collective13CollectiveMmaINS1_34MainloopSm90TmaGmmaWarpSpecializedILi5ENS5_IJNS4_1CILi1EEESB_SB_EEENS1_35KernelTmaWarpSpecializedCooperativeEEENS5_IJNSA_ILi256EEENSA_ILi64EEESG_EEENS_10bfloat16_tENS5_IJlSB_lEEESI_SJ_NS4_8TiledMMAINS4_8MMA_AtomIJNS4_4SM904GMMA27MMA_64x64x16_F32BF16BF16_SSILNSN_5MajorE0ELSP_0ELNSN_7ScaleInE1ELSQ_1EEEEEENS4_6LayoutINS5_IJNSA_ILi2EEESB_SB_EEENS5_IJSB_NSA_ILi0EEESW_EEEEENS5_IJNS4_10UnderscoreESZ_SZ_EEEEENS4_13SM90_TMA_LOADENS4_14ComposedLayoutINS4_7SwizzleILi3ELi4ELi3EEENS4_18smem_ptr_flag_bitsILi16EEENST_INS5_IJNSA_ILi8EEESG_EEENS5_IJSG_SB_EEEEEEEvNS4_8identityES12_S1C_vS1D_EENS_8epilogue10collective6detail29Sm90TmaWarpSpecializedAdapterINS1G_15DefaultEpilogueISI_SJ_SJ_NS1F_6thread17LinearCombinationISI_Li1EffLNS1K_9ScaleType4KindE0ELNS_15FloatRoundStyleE2ESI_EENS1_15EpilogueDefaultEEEEEvvEEEEvNT_6ParamsE:
        .type           _ZN7cutlass13device_kernelINS_4gemm6kernel13GemmUniversalIN4cute5tupleIJiiiiEEENS1_10collective13CollectiveMmaINS1_34MainloopSm90TmaGmmaWarpSpecializedILi5ENS5_IJNS4_1CILi1EEESB_SB_EEENS1_35KernelTmaWarpSpecializedCooperativeEEENS5_IJNSA_ILi256EEENSA_ILi64EEESG_EEENS_10bfloat16_tENS5_IJlSB_lEEESI_SJ_NS4_8TiledMMAINS4_8MMA_AtomIJNS4_4SM904GMMA27MMA_64x64x16_F32BF16BF16_SSILNSN_5MajorE0ELSP_0ELNSN_7ScaleInE1ELSQ_1EEEEEENS4_6LayoutINS5_IJNSA_ILi2EEESB_SB_EEENS5_IJSB_NSA_ILi0EEESW_EEEEENS5_IJNS4_10UnderscoreESZ_SZ_EEEEENS4_13SM90_TMA_LOADENS4_14ComposedLayoutINS4_7SwizzleILi3ELi4ELi3EEENS4_18smem_ptr_flag_bitsILi16EEENST_INS5_IJNSA_ILi8EEESG_EEENS5_IJSG_SB_EEEEEEEvNS4_8identityES12_S1C_vS1D_EENS_8epilogue10collective6detail29Sm90TmaWarpSpecializedAdapterINS1G_15DefaultEpilogueISI_SJ_SJ_NS1F_6thread17LinearCombinationISI_Li1EffLNS1K_9ScaleType4KindE0ELNS_15FloatRoundStyleE2ESI_EENS1_15EpilogueDefaultEEEEEvvEEEEvNT_6ParamsE,@function
        .size           _ZN7cutlass13device_kernelINS_4gemm6kernel13GemmUniversalIN4cute5tupleIJiiiiEEENS1_10collective13CollectiveMmaINS1_34MainloopSm90TmaGmmaWarpSpecializedILi5ENS5_IJNS4_1CILi1EEESB_SB_EEENS1_35KernelTmaWarpSpecializedCooperativeEEENS5_IJNSA_ILi256EEENSA_ILi64EEESG_EEENS_10bfloat16_tENS5_IJlSB_lEEESI_SJ_NS4_8TiledMMAINS4_8MMA_AtomIJNS4_4SM904GMMA27MMA_64x64x16_F32BF16BF16_SSILNSN_5MajorE0ELSP_0ELNSN_7ScaleInE1ELSQ_1EEEEEENS4_6LayoutINS5_IJNSA_ILi2EEESB_SB_EEENS5_IJSB_NSA_ILi0EEESW_EEEEENS5_IJNS4_10UnderscoreESZ_SZ_EEEEENS4_13SM90_TMA_LOADENS4_14ComposedLayoutINS4_7SwizzleILi3ELi4ELi3EEENS4_18smem_ptr_flag_bitsILi16EEENST_INS5_IJNSA_ILi8EEESG_EEENS5_IJSG_SB_EEEEEEEvNS4_8identityES12_S1C_vS1D_EENS_8epilogue10collective6detail29Sm90TmaWarpSpecializedAdapterINS1G_15DefaultEpilogueISI_SJ_SJ_NS1F_6thread17LinearCombinationISI_Li1EffLNS1K_9ScaleType4KindE0ELNS_15FloatRoundStyleE2ESI_EENS1_15EpilogueDefaultEEEEEvvEEEEvNT_6ParamsE,(.L_x_194 - _ZN7cutlass13device_kernelINS_4gemm6kernel13GemmUniversalIN4cute5tupleIJiiiiEEENS1_10collective13CollectiveMmaINS1_34MainloopSm90TmaGmmaWarpSpecializedILi5ENS5_IJNS4_1CILi1EEESB_SB_EEENS1_35KernelTmaWarpSpecializedCooperativeEEENS5_IJNSA_ILi256EEENSA_ILi64EEESG_EEENS_10bfloat16_tENS5_IJlSB_lEEESI_SJ_NS4_8TiledMMAINS4_8MMA_AtomIJNS4_4SM904GMMA27MMA_64x64x16_F32BF16BF16_SSILNSN_5MajorE0ELSP_0ELNSN_7ScaleInE1ELSQ_1EEEEEENS4_6LayoutINS5_IJNSA_ILi2EEESB_SB_EEENS5_IJSB_NSA_ILi0EEESW_EEEEENS5_IJNS4_10UnderscoreESZ_SZ_EEEEENS4_13SM90_TMA_LOADENS4_14ComposedLayoutINS4_7SwizzleILi3ELi4ELi3EEENS4_18smem_ptr_flag_bitsILi16EEENST_INS5_IJNSA_ILi8EEESG_EEENS5_IJSG_SB_EEEEEEEvNS4_8identityES12_S1C_vS1D_EENS_8epilogue10collective6detail29Sm90TmaWarpSpecializedAdapterINS1G_15DefaultEpilogueISI_SJ_SJ_NS1F_6thread17LinearCombinationISI_Li1EffLNS1K_9ScaleType4KindE0ELNS_15FloatRoundStyleE2ESI_EENS1_15EpilogueDefaultEEEEEvvEEEEvNT_6ParamsE)
        .other          _ZN7cutlass13device_kernelINS_4gemm6kernel13GemmUniversalIN4cute5tupleIJiiiiEEENS1_10collective13CollectiveMmaINS1_34MainloopSm90TmaGmmaWarpSpecializedILi5ENS5_IJNS4_1CILi1EEESB_SB_EEENS1_35KernelTmaWarpSpecializedCooperativeEEENS5_IJNSA_ILi256EEENSA_ILi64EEESG_EEENS_10bfloat16_tENS5_IJlSB_lEEESI_SJ_NS4_8TiledMMAINS4_8MMA_AtomIJNS4_4SM904GMMA27MMA_64x64x16_F32BF16BF16_SSILNSN_5MajorE0ELSP_0ELNSN_7ScaleInE1ELSQ_1EEEEEENS4_6LayoutINS5_IJNSA_ILi2EEESB_SB_EEENS5_IJSB_NSA_ILi0EEESW_EEEEENS5_IJNS4_10UnderscoreESZ_SZ_EEEEENS4_13SM90_TMA_LOADENS4_14ComposedLayoutINS4_7SwizzleILi3ELi4ELi3EEENS4_18smem_ptr_flag_bitsILi16EEENST_INS5_IJNSA_ILi8EEESG_EEENS5_IJSG_SB_EEEEEEEvNS4_8identityES12_S1C_vS1D_EENS_8epilogue10collective6detail29Sm90TmaWarpSpecializedAdapterINS1G_15DefaultEpilogueISI_SJ_SJ_NS1F_6thread17LinearCombinationISI_Li1EffLNS1K_9ScaleType4KindE0ELNS_15FloatRoundStyleE2ESI_EENS1_15EpilogueDefaultEEEEEvvEEEEvNT_6ParamsE,@"STO_CUDA_ENTRY STV_DEFAULT"
_ZN7cutlass13device_kernelINS_4gemm6kernel13GemmUniversalIN4cute5tupleIJiiiiEEENS1_10collective13CollectiveMmaINS1_34MainloopSm90TmaGmmaWarpSpecializedILi5ENS5_IJNS4_1CILi1EEESB_SB_EEENS1_35KernelTmaWarpSpecializedCooperativeEEENS5_IJNSA_ILi256EEENSA_ILi64EEESG_EEENS_10bfloat16_tENS5_IJlSB_lEEESI_SJ_NS4_8TiledMMAINS4_8MMA_AtomIJNS4_4SM904GMMA27MMA_64x64x16_F32BF16BF16_SSILNSN_5MajorE0ELSP_0ELNSN_7ScaleInE1ELSQ_1EEEEEENS4_6LayoutINS5_IJNSA_ILi2EEESB_SB_EEENS5_IJSB_NSA_ILi0EEESW_EEEEENS5_IJNS4_10UnderscoreESZ_SZ_EEEEENS4_13SM90_TMA_LOADENS4_14ComposedLayoutINS4_7SwizzleILi3ELi4ELi3EEENS4_18smem_ptr_flag_bitsILi16EEENST_INS5_IJNSA_ILi8EEESG_EEENS5_IJSG_SB_EEEEEEEvNS4_8identityES12_S1C_vS1D_EENS_8epilogue10collective6detail29Sm90TmaWarpSpecializedAdapterINS1G_15DefaultEpilogueISI_SJ_SJ_NS1F_6thread17LinearCombinationISI_Li1EffLNS1K_9ScaleType4KindE0ELNS_15FloatRoundStyleE2ESI_EENS1_15EpilogueDefaultEEEEEvvEEEEvNT_6ParamsE:
[----:B------:R-:W0:Y:S01]  /*0000*/  LDC R1, c[0x0][0x28] ;  /* 0x00000a00ff017b82 */ /* 0x000e220000000800 */
[----:B------:R-:W1:Y:S01]  /*0010*/  S2R R18, SR_TID.X ;  /* 0x0000000000127919 */ /* 0x000e620000002100 */
[----:B------:R-:W-:Y:S01]  /*0020*/  ELECT P0, URZ, PT ;  /* 0x00000000003f782f */ /* 0x000fe20003800000 */
[----:B------:R-:W-:Y:S01]  /*0030*/  BSSY B0, `(.L_x_0) ;  /* 0x000000f000007945 */ /* 0x000fe20003800000 */
[--C-:B-1----:R-:W-:Y:S02]  /*0040*/  SHF.R.U32.HI R0, RZ, 0x5, R18.reuse ;  /* 0x00000005ff007819 */ /* 0x102fe40000011612 */
[----:B------:R-:W-:-:S03]  /*0050*/  SHF.R.U32.HI R22, RZ, 0x7, R18 ;  /* 0x00000007ff167819 */ /* 0x000fc60000011612 */
[----:B------:R-:W1:Y:S04]  /*0060*/  SHFL.IDX PT, R5, R0, RZ, 0x1f ;  /* 0x00001fff00057589 */ /* 0x000e6800000e0000 */
[----:B------:R2:W3:Y:S01]  /*0070*/  SHFL.IDX PT, R8, R22, RZ, 0x1f ;  /* 0x00001fff16087589 */ /* 0x0004e200000e0000 */
[----:B-1----:R-:W-:-:S13]  /*0080*/  ISETP.NE.OR P0, PT, R5, RZ, !P0 ;  /* 0x000000ff0500720c */ /* 0x002fda0004705670 */
[----:B0-23--:R-:W-:Y:S05]  /*0090*/  @P0 BRA `(.L_x_1) ;  /* 0x0000000000200947 */ /* 0x00dfea0003800000 */
[----:B------:R-:W-:Y:S02]  /*00a0*/  ULDC.64 UR4, c[0x0][0x198] ;  /* 0x0000660000047ab9 */ /* 0x000fe40000000a00 */
[----:B------:R-:W-:Y:S02]  /*00b0*/  UIADD3 UR6, UP0, UR4, 0xf0, URZ ;  /* 0x000000f004067890 */ /* 0x000fe4000ff1e03f */
[----:B------:R-:W-:Y:S02]  /*00c0*/  UIADD3 UR4, UP1, UR4, 0x1f0, URZ ;  /* 0x000001f004047890 */ /* 0x000fe4000ff3e03f */
[----:B------:R-:W-:Y:S02]  /*00d0*/  UIADD3.X UR7, URZ, UR5, URZ, UP0, !UPT ;  /* 0x000000053f077290 */ /* 0x000fe400087fe43f */
[----:B------:R-:W-:-:S07]  /*00e0*/  UIADD3.X UR5, URZ, UR5, URZ, UP1, !UPT ;  /* 0x000000053f057290 */ /* 0x000fce0008ffe43f */
[----:B------:R0:W-:Y:S02]  /*00f0*/  UTMACCTL.PF [UR6] ;  /* 0x00000000060079b9 */ /* 0x0001e40008040000 */
[----:B------:R0:W-:Y:S02]  /*0100*/  UTMACCTL.PF [UR4] ;  /* 0x00000000040079b9 */ /* 0x0001e40008040000 */
[----:B0-----:R-:W-:Y:S01]  /*0110*/  NOP ;  /* 0x0000000000007918 */ /* 0x001fe20000000000 */
.L_x_1:
[----:B------:R-:W-:Y:S05]  /*0120*/  BSYNC B0 ;  /* 0x0000000000007941 */ /* 0x000fea0003800000 */
.L_x_0:
[----:B------:R-:W0:Y:S02]  /*0130*/  SHFL.IDX PT, R2, R0, RZ, 0x1f ;  /* 0x00001fff00027589 */ /* 0x000e2400000e0000 */
[----:B0-----:R-:W-:-:S13]  /*0140*/  ISETP.NE.AND P0, PT, R2, RZ, PT ;  /* 0x000000ff0200720c */ /* 0x001fda0003f05270 */
[----:B------:R-:W-:Y:S05]  /*0150*/  @P0 BRA `(.L_x_2) ;  /* 0x0000000000600947 */ /* 0x000fea0003800000 */
[----:B------:R-:W0:Y:S01]  /*0160*/  S2UR UR8, SR_CgaCtaId ;  /* 0x00000000000879c3 */ /* 0x000e220000008800 */
[----:B------:R-:W-:Y:S01]  /*0170*/  UMOV UR4, 0x400 ;  /* 0x0000040000047882 */ /* 0x000fe20000000000 */
[----:B------:R-:W-:Y:S01]  /*0180*/  UMOV UR5, 0x1 ;  /* 0x0000000100057882 */ /* 0x000fe20000000000 */
[----:B------:R-:W-:Y:S01]  /*0190*/  UMOV UR6, 0x100 ;  /* 0x0000010000067882 */ /* 0x000fe20000000000 */
[----:B------:R-:W-:Y:S01]  /*01a0*/  ELECT P0, URZ, PT ;  /* 0x00000000003f782f */ /* 0x000fe20003800000 */
[----:B------:R-:W-:-:S04]  /*01b0*/  UIADD3 UR6, -UR6, 0x100000, URZ ;  /* 0x0010000006067890 */ /* 0x000fc8000fffe13f */
[----:B------:R-:W-:Y:S02]  /*01c0*/  USHF.L.U32 UR7, UR6, 0xb, URZ ;  /* 0x0000000b06077899 */ /* 0x000fe4000800063f */
[----:B------:R-:W-:Y:S02]  /*01d0*/  USHF.L.U32 UR6, UR6, 0x1, URZ ;  /* 0x0000000106067899 */ /* 0x000fe4000800063f */
[----:B0-----:R-:W-:Y:S02]  /*01e0*/  ULEA UR8, UR8, UR4, 0x18 ;  /* 0x0000000408087291 */ /* 0x001fe4000f8ec03f */
[----:B------:R-:W-:-:S04]  /*01f0*/  UIADD3 UR4, -UR5, 0x100000, URZ ;  /* 0x0010000005047890 */ /* 0x000fc8000fffe13f */
[----:B------:R-:W-:Y:S02]  /*0200*/  USHF.L.U32 UR5, UR4, 0xb, URZ ;  /* 0x0000000b04057899 */ /* 0x000fe4000800063f */
[----:B------:R-:W-:Y:S01]  /*0210*/  USHF.L.U32 UR4, UR4, 0x1, URZ ;  /* 0x0000000104047899 */ /* 0x000fe2000800063f */
[----:B------:R-:W0:Y:S11]  /*0220*/  FENCE.VIEW.ASYNC.S ;  /* 0x00000000000073c6 */ /* 0x000e360000000000 */
[----:B0-----:R0:W1:Y:S01]  /*0230*/  SYNCS.EXCH.64 URZ, [UR8], UR4 ;  /* 0x00000004083f75b2 */ /* 0x0010620008000100 */
[----:B------:R0:W2:Y:S01]  /*0240*/  SYNCS.EXCH.64 URZ, [UR8+0x28], UR6 ;  /* 0x00002806083f75b2 */ /* 0x0000a20008000100 */
[----:B------:R0:W3:Y:S01]  /*0250*/  SYNCS.EXCH.64 URZ, [UR8+0x8], UR4 ;  /* 0x00000804083f75b2 */ /* 0x0000e20008000100 */
[----:B------:R0:W4:Y:S01]  /*0260*/  SYNCS.EXCH.64 URZ, [UR8+0x30], UR6 ;  /* 0x00003006083f75b2 */ /* 0x0001220008000100 */
[----:B------:R0:W0:Y:S01]  /*0270*/  SYNCS.EXCH.64 URZ, [UR8+0x10], UR4 ;  /* 0x00001004083f75b2 */ /* 0x0000220008000100 */
[----:B------:R0:W0:Y:S01]  /*0280*/  SYNCS.EXCH.64 URZ, [UR8+0x38], UR6 ;  /* 0x00003806083f75b2 */ /* 0x0000220008000100 */
[----:B------:R0:W0:Y:S01]  /*0290*/  SYNCS.EXCH.64 URZ, [UR8+0x18], UR4 ;  /* 0x00001804083f75b2 */ /* 0x0000220008000100 */
[----:B------:R0:W0:Y:S01]  /*02a0*/  SYNCS.EXCH.64 URZ, [UR8+0x40], UR6 ;  /* 0x00004006083f75b2 */ /* 0x0000220008000100 */
[----:B------:R0:W0:Y:S01]  /*02b0*/  SYNCS.EXCH.64 URZ, [UR8+0x20], UR4 ;  /* 0x00002004083f75b2 */ /* 0x0000220008000100 */
[----:B------:R0:W0:Y:S01]  /*02c0*/  SYNCS.EXCH.64 URZ, [UR8+0x48], UR6 ;  /* 0x00004806083f75b2 */ /* 0x0000220008000100 */
[----:B------:R-:W-:Y:S01]  /*02d0*/  NOP ;  /* 0x0000000000007918 */ /* 0x000fe20000000000 */
.L_x_2:
[----:B------:R-:W5:Y:S01]  /*02e0*/  SHFL.IDX PT, R0, R0, RZ, 0x1f ;  /* 0x00001fff00007589 */ /* 0x000f6200000e0000 */
[----:B------:R-:W1:Y:S01]  /*02f0*/  LDC R2, c[0x0][0x65c] ;  /* 0x00019700ff027b82 */ /* 0x000e620000000800 */
[----:B------:R-:W-:Y:S02]  /*0300*/  ELECT P0, URZ, PT ;  /* 0x00000000003f782f */ /* 0x000fe40003800000 */
[----:B------:R-:W-:Y:S01]  /*0310*/  LOP3.LUT R6, R6, 0xfffff7ff, RZ, 0xc0, !PT ;  /* 0xfffff7ff06067812 */ /* 0x000fe200078ec0ff */
[----:B------:R-:W2:Y:S01]  /*0320*/  S2R R3, SR_CTAID.Y ;  /* 0x0000000000037919 */ /* 0x000ea20000002600 */
[----:B0-----:R-:W-:Y:S01]  /*0330*/  UMOV UR4, 0x20 ;  /* 0x0000002000047882 */ /* 0x001fe20000000000 */
[----:B------:R-:W-:Y:S01]  /*0340*/  ISETP.NE.AND P2, PT, R8, RZ, PT ;  /* 0x000000ff0800720c */ /* 0x000fe20003f45270 */
[----:B------:R-:W-:Y:S01]  /*0350*/  NOP ;  /* 0x0000000000007918 */ /* 0x000fe20000000000 */
[----:B------:R-:W0:Y:S01]  /*0360*/  S2R R4, SR_CTAID.X ;  /* 0x0000000000047919 */ /* 0x000e220000002500 */
[----:B------:R-:W-:Y:S01]  /*0370*/  NOP ;  /* 0x0000000000007918 */ /* 0x000fe20000000000 */
[----:B-----5:R-:W-:-:S02]  /*0380*/  ISETP.NE.OR P0, PT, R0, RZ, !P0 ;  /* 0x000000ff0000720c */ /* 0x020fc40004705670 */
[----:B-1----:R-:W-:-:S11]  /*0390*/  ISETP.NE.AND P3, PT, R2, 0x1, PT ;  /* 0x000000010200780c */ /* 0x002fd60003f65270 */
[----:B------:R-:W-:Y:S01]  /*03a0*/  VOTEU.ALL UP0, P0 ;  /* 0x00000000003f7886 */ /* 0x000fe20000000000 */
[----:B------:R-:W-:Y:S01]  /*03b0*/  VOTEU.ALL UP1, P0 ;  /* 0x00000000003f7886 */ /* 0x000fe20000020000 */
[----:B------:R-:W-:Y:S01]  /*03c0*/  @P3 LOP3.LUT R6, R6, 0x800, RZ, 0xfc, !PT ;  /* 0x0000080006063812 */ /* 0x000fe200078efcff */
[----:B------:R-:W0:Y:S01]  /*03d0*/  @P3 LDC R17, c[0x0][0x10] ;  /* 0x00000400ff113b82 */ /* 0x000e220000000800 */
[----:B------:R-:W-:Y:S01]  /*03e0*/  SHF.R.S32.HI R6, RZ, 0x1f, R5 ;  /* 0x0000001fff067819 */ /* 0x000fe20000011405 */
[----:B------:R-:W-:Y:S01]  /*03f0*/  @!UP0 UMOV UR6, 0x400 ;  /* 0x0000040000068882 */ /* 0x000fe20000000000 */
[----:B------:R-:W-:-:S04]  /*0400*/  @!UP0 UIADD3 UR4, -UR4, 0x100000, URZ ;  /* 0x0010000004048890 */ /* 0x000fc8000fffe13f */
[----:B------:R-:W-:Y:S02]  /*0410*/  @!UP0 USHF.L.U32 UR5, UR4, 0xb, URZ ;  /* 0x0000000b04058899 */ /* 0x000fe4000800063f */
[----:B------:R-:W-:Y:S01]  /*0420*/  @!UP0 USHF.L.U32 UR4, UR4, 0x1, URZ ;  /* 0x0000000104048899 */ /* 0x000fe2000800063f */
[----:B------:R-:W-:Y:S01]  /*0430*/  @P3 IMAD.MOV.U32 R7, RZ, RZ, RZ ;  /* 0x000000ffff073224 */ /* 0x000fe200078e00ff */
[----:B------:R-:W-:Y:S01]  /*0440*/  LEA.HI R6, R6, R5, RZ, 0x2 ;  /* 0x0000000506067211 */ /* 0x000fe200078f10ff */
[----:B------:R-:W-:Y:S01]  /*0450*/  @P3 IMAD.MOV.U32 R11, RZ, RZ, RZ ;  /* 0x000000ffff0b3224 */ /* 0x000fe200078e00ff */
[----:B------:R-:W1:Y:S02]  /*0460*/  @!UP0 S2UR UR7, SR_CgaCtaId ;  /* 0x00000000000789c3 */ /* 0x000e640000008800 */
[----:B------:R-:W-:Y:S01]  /*0470*/  LOP3.LUT R0, R6, 0xfffffffc, RZ, 0xc0, !PT ;  /* 0xfffffffc06007812 */ /* 0x000fe200078ec0ff */
[----:B--2---:R-:W-:-:S04]  /*0480*/  @P3 IMAD.MOV.U32 R6, RZ, RZ, R3 ;  /* 0x000000ffff063224 */ /* 0x004fc800078e0003 */
[----:B------:R-:W-:Y:S01]  /*0490*/  IMAD.IADD R0, R5, 0x1, -R0 ;  /* 0x0000000105007824 */ /* 0x000fe200078e0a00 */
[----:B------:R-:W2:Y:S01]  /*04a0*/  @!P3 LDC R9, c[0x0][0xc] ;  /* 0x00000300ff09bb82 */ /* 0x000ea20000000800 */
[----:B------:R-:W-:Y:S02]  /*04b0*/  IMAD.MOV.U32 R5, RZ, RZ, RZ ;  /* 0x000000ffff057224 */ /* 0x000fe400078e00ff */
[----:B0-----:R-:W-:-:S04]  /*04c0*/  @P3 IMAD.WIDE.U32 R16, R4, R17, R6 ;  /* 0x0000001104103225 */ /* 0x001fc800078e0006 */
[----:B------:R-:W-:Y:S01]  /*04d0*/  @P3 IMAD.IADD R17, R17, 0x1, R11 ;  /* 0x0000000111113824 */ /* 0x000fe200078e020b */
[----:B-1----:R-:W-:Y:S01]  /*04e0*/  @!UP0 ULEA UR6, UR7, UR6, 0x18 ;  /* 0x0000000607068291 */ /* 0x002fe2000f8ec03f */
[----:B------:R-:W-:Y:S01]  /*04f0*/  VOTEU.ALL UP0, P0 ;  /* 0x00000000003f7886 */ /* 0x000fe20000000000 */
[----:B------:R-:W-:-:S04]  /*0500*/  ISETP.NE.AND P0, PT, R0, 0x3, PT ;  /* 0x000000030000780c */ /* 0x000fc80003f05270 */
[----:B------:R-:W-:Y:S01]  /*0510*/  ISETP.EQ.OR P0, PT, R0, RZ, !P0 ;  /* 0x000000ff0000720c */ /* 0x000fe20004702670 */
[----:B--2---:R-:W-:-:S03]  /*0520*/  @!P3 IMAD.WIDE.U32 R6, R9, R3, R4 ;  /* 0x000000030906b225 */ /* 0x004fc600078e0004 */
[C---:B------:R-:W-:Y:S01]  /*0530*/  ISETP.EQ.AND P0, PT, R8.reuse, RZ, P0 ;  /* 0x000000ff0800720c */ /* 0x040fe20000702270 */
[----:B------:R-:W-:Y:S01]  /*0540*/  VIADD R8, R8, 0xffffffff ;  /* 0xffffffff08087836 */ /* 0x000fe20000000000 */
[----:B------:R-:W0:Y:S02]  /*0550*/  FENCE.VIEW.ASYNC.S ;  /* 0x00000000000073c6 */ /* 0x000e240000000000 */
[----:B0-----:R0:W3:Y:S01]  /*0560*/  @!UP0 SYNCS.EXCH.64 URZ, [UR6+0x60], UR4 ;  /* 0x00006004063f85b2 */ /* 0x0010e20008000100 */
[----:B------:R-:W-:Y:S01]  /*0570*/  @!P3 IMAD.MOV.U32 R16, RZ, RZ, R6 ;  /* 0x000000ffff10b224 */ /* 0x000fe200078e0006 */
[----:B------:R-:W-:Y:S01]  /*0580*/  SEL R19, RZ, 0x1, !P0 ;  /* 0x00000001ff137807 */ /* 0x000fe20004000000 */
[----:B------:R-:W-:Y:S01]  /*0590*/  @!P3 IMAD.MOV.U32 R17, RZ, RZ, R7 ;  /* 0x000000ffff11b224 */ /* 0x000fe200078e0007 */
[----:B------:R-:W-:-:S04]  /*05a0*/  ISETP.GE.U32.AND P1, PT, R8, 0x2, PT ;  /* 0x000000020800780c */ /* 0x000fc80003f26070 */
[----:B------:R-:W-:Y:S01]  /*05b0*/  SEL R19, R19, 0x2, P1 ;  /* 0x0000000213137807 */ /* 0x000fe20000800000 */
[----:B------:R0:W3:Y:S01]  /*05c0*/  @!UP1 SYNCS.EXCH.64 URZ, [UR6+0x68], UR4 ;  /* 0x00006804063f95b2 */ /* 0x0000e20008000100 */
[----:B------:R-:W-:Y:S01]  /*05d0*/  NOP ;  /* 0x0000000000007918 */ /* 0x000fe20000000000 */
[----:B---34-:R-:W-:Y:S06]  /*05e0*/  BAR.SYNC.DEFER_BLOCKING 0x0 ;  /* 0x0000000000007b1d */ /* 0x018fec0000010000 */
[----:B------:R-:W-:Y:S05]  /*05f0*/  @!P2 BRA `(.L_x_3) ;  /* 0x0000006c00b4a947 */ /* 0x000fea0003800000 */
[----:B------:R-:W-:-:S13]  /*0600*/  ISETP.GT.U32.AND P0, PT, R8, 0x1, PT ;  /* 0x000000010800780c */ /* 0x000fda0003f04070 */
[----:B0-----:R-:W-:Y:S05]  /*0610*/  @P0 EXIT ;  /* 0x000000000000094d */ /* 0x001fea0003800000 */
[----:B------:R-:W-:Y:S01]  /*0620*/  ULDC.64 UR4, c[0x0][0x650] ;  /* 0x0001940000047ab9 */ /* 0x000fe20000000a00 */
[----:B------:R-:W-:Y:S01]  /*0630*/  PRMT R0, RZ, 0x7610, R0 ;  /* 0x00007610ff007816 */ /* 0x000fe20000000000 */
[----:B------:R-:W-:Y:S01]  /*0640*/  IMAD.MOV.U32 R94, RZ, RZ, -0x1 ;  /* 0xffffffffff5e7424 */ /* 0x000fe200078e00ff */
[----:B------:R-:W-:Y:S01]  /*0650*/  ISETP.GE.U32.AND P0, PT, R16, UR4, PT ;  /* 0x0000000410007c0c */ /* 0x000fe2000bf06070 */
[----:B------:R-:W-:Y:S02]  /*0660*/  IMAD.MOV.U32 R90, RZ, RZ, -0x1 ;  /* 0xffffffffff5a7424 */ /* 0x000fe400078e00ff */
[----:B------:R-:W-:Y:S01]  /*0670*/  IMAD.MOV.U32 R23, RZ, RZ, -0x1 ;  /* 0xffffffffff177424 */ /* 0x000fe200078e00ff */
[----:B------:R-:W-:-:S13]  /*0680*/  ISETP.GE.U32.AND.EX P0, PT, R17, UR5, PT, P0 ;  /* 0x0000000511007c0c */ /* 0x000fda000bf06100 */
[----:B------:R-:W-:Y:S05]  /*0690*/  @P0 BRA `(.L_x_4) ;  /* 0x0000000400540947 */ /* 0x000fea0003800000 */
[----:B------:R-:W0:Y:S01]  /*06a0*/  LDC.64 R14, c[0x0][0x628] ;  /* 0x00018a00ff0e7b82 */ /* 0x000e220000000a00 */
[----:B------:R-:W-:Y:S02]  /*06b0*/  IMAD.MOV.U32 R6, RZ, RZ, R16 ;  /* 0x000000ffff067224 */ /* 0x000fe400078e0010 */
[----:B------:R-:W-:-:S05]  /*06c0*/  IMAD.MOV.U32 R7, RZ, RZ, R17 ;  /* 0x000000ffff077224 */ /* 0x000fca00078e0011 */
[----:B------:R-:W1:Y:S08]  /*06d0*/  LDC R0, c[0x0][0x630] ;  /* 0x00018c00ff007b82 */ /* 0x000e700000000800 */
[----:B------:R-:W2:Y:S01]  /*06e0*/  LDC.64 R20, c[0x0][0x620] ;  /* 0x00018800ff147b82 */ /* 0x000ea20000000a00 */
[----:B0-----:R-:W-:-:S04]  /*06f0*/  ISETP.NE.U32.AND P0, PT, R14, RZ, PT ;  /* 0x000000ff0e00720c */ /* 0x001fc80003f05070 */
[----:B------:R-:W-:-:S13]  /*0700*/  ISETP.NE.AND.EX P0, PT, R15, RZ, PT, P0 ;  /* 0x000000ff0f00720c */ /* 0x000fda0003f05300 */
[----:B-12---:R-:W-:Y:S05]  /*0710*/  @!P0 BRA `(.L_x_5) ;  /* 0x0000000000288947 */ /* 0x006fea0003800000 */
[----:B------:R-:W0:Y:S02]  /*0720*/  LDC R11, c[0x0][0x634] ;  /* 0x00018d00ff0b7b82 */ /* 0x000e240000000800 */
[----:B0-----:R-:W-:-:S05]  /*0730*/  IADD3 R11, P0, R16, R11, RZ ;  /* 0x0000000b100b7210 */ /* 0x001fca0007f1e0ff */
[----:B------:R-:W-:-:S04]  /*0740*/  IMAD.X R13, RZ, RZ, R17, P0 ;  /* 0x000000ffff0d7224 */ /* 0x000fc800000e0611 */
[----:B------:R-:W-:-:S04]  /*0750*/  IMAD.WIDE.U32 R6, R13, R14, RZ ;  /* 0x0000000e0d067225 */ /* 0x000fc800078e00ff */
[----:B------:R-:W-:-:S04]  /*0760*/  IMAD.WIDE.U32 R8, P0, R11, R15, R6 ;  /* 0x0000000f0b087225 */ /* 0x000fc80007800006 */
[----:B------:R-:W-:-:S04]  /*0770*/  IMAD.WIDE.U32 R6, R11, R14, RZ ;  /* 0x0000000e0b067225 */ /* 0x000fc800078e00ff */
[----:B------:R-:W-:Y:S01]  /*0780*/  IMAD.X R11, RZ, RZ, RZ, P0 ;  /* 0x000000ffff0b7224 */ /* 0x000fe200000e06ff */
[----:B------:R-:W-:Y:S01]  /*0790*/  IADD3 RZ, P0, R7, R8, RZ ;  /* 0x0000000807ff7210 */ /* 0x000fe20007f1e0ff */
[----:B------:R-:W-:-:S04]  /*07a0*/  IMAD.MOV.U32 R10, RZ, RZ, R9 ;  /* 0x000000ffff0a7224 */ /* 0x000fc800078e0009 */
[----:B------:R-:W-:-:S08]  /*07b0*/  IMAD.WIDE.U32.X R6, R13, R15, R10, P0 ;  /* 0x0000000f0d067225 */ /* 0x000fd000000e040a */
.L_x_5:
[-CC-:B------:R-:W-:Y:S01]  /*07c0*/  SHF.R.U64 R23, R6, R0.reuse, R7.reuse ;  /* 0x0000000006177219 */ /* 0x180fe20000001207 */
[----:B------:R-:W0:Y:S01]  /*07d0*/  LDC R10, c[0x0][0x618] ;  /* 0x00018600ff0a7b82 */ /* 0x000e220000000800 */
[----:B------:R-:W-:Y:S01]  /*07e0*/  SHF.R.U32.HI R5, RZ, R0, R7 ;  /* 0x00000000ff057219 */ /* 0x000fe20000011607 */
[----:B------:R-:W-:Y:S01]  /*07f0*/  ULDC UR4, c[0x0][0x150] ;  /* 0x0000540000047ab9 */ /* 0x000fe20000000800 */
[----:B------:R-:W-:Y:S02]  /*0800*/  IADD3 R9, P0, RZ, -R23, RZ ;  /* 0x80000017ff097210 */ /* 0x000fe40007f1e0ff */
[----:B------:R-:W-:-:S03]  /*0810*/  I2FP.F32.U32 R0, R4 ;  /* 0x0000000400007245 */ /* 0x000fc60000201000 */
[----:B------:R-:W1:Y:S01]  /*0820*/  LDC.64 R28, c[0x0][0x640] ;  /* 0x00019000ff1c7b82 */ /* 0x000e620000000a00 */
[----:B------:R-:W-:Y:S02]  /*0830*/  IMAD.X R11, RZ, RZ, ~R5, P0 ;  /* 0x000000ffff0b7224 */ /* 0x000fe400000e0e05 */
[----:B------:R-:W-:Y:S01]  /*0840*/  FMUL R0, R0, UR4 ;  /* 0x0000000400007c20 */ /* 0x000fe20008400000 */
[----:B------:R-:W-:Y:S01]  /*0850*/  IMAD.WIDE.U32 R6, R9, R20, R16 ;  /* 0x0000001409067225 */ /* 0x000fe200078e0010 */
[----:B------:R-:W-:-:S03]  /*0860*/  ULDC UR4, c[0x0][0x154] ;  /* 0x0000550000047ab9 */ /* 0x000fc60000000800 */
[----:B------:R-:W-:Y:S01]  /*0870*/  IMAD R8, R11, R20, RZ ;  /* 0x000000140b087224 */ /* 0x000fe200078e02ff */
[----:B------:R-:W2:Y:S01]  /*0880*/  LDC R5, c[0x0][0x144] ;  /* 0x00005100ff057b82 */ /* 0x000ea20000000800 */
[----:B------:R-:W3:Y:S02]  /*0890*/  F2I.U32.TRUNC.NTZ R0, R0 ;  /* 0x0000000000007305 */ /* 0x000ee4000020f000 */
[----:B------:R-:W-:-:S04]  /*08a0*/  IMAD R9, R9, R21, R8 ;  /* 0x0000001509097224 */ /* 0x000fc800078e0208 */
[----:B------:R-:W-:Y:S01]  /*08b0*/  IMAD.IADD R7, R7, 0x1, R9 ;  /* 0x0000000107077824 */ /* 0x000fe200078e0209 */
[----:B------:R-:W4:Y:S01]  /*08c0*/  LDC R12, c[0x0][0x608] ;  /* 0x00018200ff0c7b82 */ /* 0x000f220000000800 */
[----:B------:R-:W-:-:S03]  /*08d0*/  IMAD.MOV.U32 R9, RZ, RZ, -0x1 ;  /* 0xffffffffff097424 */ /* 0x000fc600078e00ff */
[-CC-:B0-----:R-:W-:Y:S02]  /*08e0*/  SHF.R.U64 R20, R6, R10.reuse, R7.reuse ;  /* 0x0000000a06147219 */ /* 0x181fe40000001207 */
[----:B------:R-:W-:Y:S02]  /*08f0*/  I2FP.F32.U32 R6, R3 ;  /* 0x0000000300067245 */ /* 0x000fe40000201000 */
[----:B------:R-:W0:Y:S01]  /*0900*/  LDC R26, c[0x0][0x658] ;  /* 0x00019600ff1a7b82 */ /* 0x000e220000000800 */
[----:B-1----:R-:W-:Y:S01]  /*0910*/  ISETP.NE.U32.AND P0, PT, R28, RZ, PT ;  /* 0x000000ff1c00720c */ /* 0x002fe20003f05070 */
[----:B---3--:R-:W-:Y:S01]  /*0920*/  IMAD.MOV R8, RZ, RZ, -R0 ;  /* 0x000000ffff087224 */ /* 0x008fe200078e0a00 */
[----:B------:R-:W-:Y:S01]  /*0930*/  SHF.R.U32.HI R7, RZ, R10, R7 ;  /* 0x0000000aff077219 */ /* 0x000fe20000011607 */
[----:B------:R-:W-:Y:S01]  /*0940*/  FMUL R6, R6, UR4 ;  /* 0x0000000406067c20 */ /* 0x000fe20008400000 */
[----:B------:R-:W-:-:S03]  /*0950*/  ISETP.NE.AND.EX P0, PT, R29, RZ, PT, P0 ;  /* 0x000000ff1d00720c */ /* 0x000fc60003f05300 */
[----:B------:R-:W1:Y:S01]  /*0960*/  LDC R14, c[0x0][0x148] ;  /* 0x00005200ff0e7b82 */ /* 0x000e620000000800 */
[----:B--2---:R-:W-:-:S07]  /*0970*/  IMAD R0, R5, R8, R4 ;  /* 0x0000000805007224 */ /* 0x004fce00078e0204 */
[----:B------:R-:W2:Y:S01]  /*0980*/  LDC R24, c[0x0][0x600] ;  /* 0x00018000ff187b82 */ /* 0x000ea20000000800 */
[-CC-:B----4-:R-:W-:Y:S02]  /*0990*/  SHF.R.U64 R30, R20, R12.reuse, R7.reuse ;  /* 0x0000000c141e7219 */ /* 0x190fe40000001207 */
[----:B------:R-:W-:Y:S01]  /*09a0*/  SHF.R.U32.HI R5, RZ, R12, R7 ;  /* 0x0000000cff057219 */ /* 0x000fe20000011607 */
[----:B------:R-:W-:Y:S01]  /*09b0*/  IMAD.MOV.U32 R7, RZ, RZ, 0x1 ;  /* 0x00000001ff077424 */ /* 0x000fe200078e00ff */
[----:B------:R3:W4:Y:S03]  /*09c0*/  F2I.U32.TRUNC.NTZ R12, R6 ;  /* 0x00000006000c7305 */ /* 0x000726000020f000 */
[----:B------:R-:W1:Y:S01]  /*09d0*/  LDC R15, c[0x0][0x648] ;  /* 0x00019200ff0f7b82 */ /* 0x000e620000000800 */
[-C--:B0-----:R-:W-:Y:S02]  /*09e0*/  SHF.L.U32 R4, R9, R26.reuse, RZ ;  /* 0x0000001a09047219 */ /* 0x081fe400000006ff */
[----:B------:R-:W-:-:S02]  /*09f0*/  SHF.R.U64 R32, R30, R26, R5 ;  /* 0x0000001a1e207219 */ /* 0x000fc40000001205 */
[----:B------:R-:W-:Y:S02]  /*0a00*/  LOP3.LUT R11, RZ, R4, RZ, 0x33, !PT ;  /* 0x00000004ff0b7212 */ /* 0x000fe400078e33ff */
[-C--:B------:R-:W-:Y:S01]  /*0a10*/  SHF.R.U32.HI R5, RZ, R26.reuse, R5 ;  /* 0x0000001aff057219 */ /* 0x080fe20000011605 */
[----:B------:R-:W0:Y:S01]  /*0a20*/  LDC R21, c[0x0][0x638] ;  /* 0x00018e00ff157b82 */ /* 0x000e220000000800 */
[----:B------:R-:W-:Y:S01]  /*0a30*/  SHF.L.U32 R10, R7, R26, RZ ;  /* 0x0000001a070a7219 */ /* 0x000fe200000006ff */
[----:B------:R-:W-:-:S06]  /*0a40*/  IMAD.MOV.U32 R4, RZ, RZ, R32 ;  /* 0x000000ffff047224 */ /* 0x000fcc00078e0020 */
[----:B------:R-:W0:Y:S01]  /*0a50*/  LDC R94, c[0x0][0x610] ;  /* 0x00018400ff5e7b82 */ /* 0x000e220000000800 */
[----:B---34-:R-:W-:Y:S05]  /*0a60*/  @!P0 BRA `(.L_x_6) ;  /* 0x0000000000288947 */ /* 0x018fea0003800000 */
[----:B------:R-:W3:Y:S02]  /*0a70*/  LDC R9, c[0x0][0x64c] ;  /* 0x00019300ff097b82 */ /* 0x000ee40000000800 */
[----:B---3--:R-:W-:-:S05]  /*0a80*/  IADD3 R9, P0, R32, R9, RZ ;  /* 0x0000000920097210 */ /* 0x008fca0007f1e0ff */
        /* <DEDUP_REMOVED lines=8> */
.L_x_6:
[----:B-1----:R-:W-:Y:S01]  /*0b10*/  SHF.R.U64 R4, R4, R15, R5 ;  /* 0x0000000f04047219 */ /* 0x002fe20000001205 */
[----:B--2---:R-:W-:Y:S01]  /*0b20*/  VIADD R5, R24, 0xffffffff ;  /* 0xffffffff18057836 */ /* 0x004fe20000000000 */
[----:B------:R-:W-:Y:S01]  /*0b30*/  LOP3.LUT R11, R30, R11, RZ, 0xc0, !PT ;  /* 0x0000000b1e0b7212 */ /* 0x000fe200078ec0ff */
[----:B------:R-:W-:Y:S02]  /*0b40*/  IMAD.MOV R12, RZ, RZ, -R12 ;  /* 0x000000ffff0c7224 */ /* 0x000fe400078e0a0c */
[----:B------:R-:W-:Y:S01]  /*0b50*/  IMAD.MOV R6, RZ, RZ, -R4 ;  /* 0x000000ffff067224 */ /* 0x000fe200078e0a04 */
[----:B------:R-:W-:Y:S01]  /*0b60*/  LOP3.LUT R5, R20, R5, RZ, 0xc0, !PT ;  /* 0x0000000514057212 */ /* 0x000fe200078ec0ff */
[----:B------:R-:W-:Y:S02]  /*0b70*/  @P3 IMAD R0, R14, R12, R3 ;  /* 0x0000000c0e003224 */ /* 0x000fe400078e0203 */
[----:B------:R-:W-:Y:S02]  /*0b80*/  IMAD R11, R10, R4, R11 ;  /* 0x000000040a0b7224 */ /* 0x000fe400078e020b */
[----:B0-----:R-:W-:-:S02]  /*0b90*/  IMAD R3, R6, R21, R32 ;  /* 0x0000001506037224 */ /* 0x001fc400078e0220 */
[----:B------:R-:W-:Y:S02]  /*0ba0*/  IMAD R94, R11, R94, R0 ;  /* 0x0000005e0b5e7224 */ /* 0x000fe400078e0200 */
[----:B------:R-:W-:Y:S02]  /*0bb0*/  IMAD R3, R3, R24, R5 ;  /* 0x0000001803037224 */ /* 0x000fe400078e0205 */
[----:B------:R-:W-:-:S03]  /*0bc0*/  IMAD.MOV.U32 R0, RZ, RZ, 0x1 ;  /* 0x00000001ff007424 */ /* 0x000fc600078e00ff */
[----:B------:R-:W-:Y:S02]  /*0bd0*/  SEL R90, R3, R94, !P3 ;  /* 0x0000005e035a7207 */ /* 0x000fe40005800000 */
[----:B------:R-:W-:-:S07]  /*0be0*/  SEL R94, R94, R3, !P3 ;  /* 0x000000035e5e7207 */ /* 0x000fce0005800000 */
.L_x_4:
[----:B------:R-:W-:-:S08]  /*0bf0*/  NOP ;  /* 0x0000000000007918 */ /* 0x000fd00000000000 */
[----:B------:R-:W0:Y:S02]  /*0c00*/  USETMAXREG.TRY_ALLOC.CTAPOOL UP0, 0xe8 ;  /* 0x000000e8000079c8 */ /* 0x000e240008000600 */
[----:B0-----:R-:W-:-:S13]  /*0c10*/  PLOP3.LUT P0, PT, PT, PT, UP0, 0x80, 0x0 ;  /* 0x000000000000781c */ /* 0x001fda0003f0f008 */
[----:B------:R-:W-:Y:S05]  /*0c20*/  @!P0 BRA `(.L_x_4) ;  /* 0xfffffffc00f08947 */ /* 0x000fea000383ffff */
[----:B------:R-:W-:Y:S01]  /*0c30*/  ULDC.64 UR4, c[0x0][0x598] ;  /* 0x0001660000047ab9 */ /* 0x000fe20000000a00 */
[----:B------:R-:W-:Y:S01]  /*0c40*/  ULDC.64 UR36, c[0x0][0x208] ;  /* 0x0000820000247ab9 */ /* 0x000fe20000000a00 */
[----:B------:R-:W-:-:S04]  /*0c50*/  ISETP.NE.U32.AND P0, PT, RZ, UR4, PT ;  /* 0x00000004ff007c0c */ /* 0x000fc8000bf05070 */
[----:B------:R-:W-:-:S13]  /*0c60*/  ISETP.NE.AND.EX P0, PT, RZ, UR5, PT, P0 ;  /* 0x00000005ff007c0c */ /* 0x000fda000bf05300 */
[----:B------:R-:W-:Y:S05]  /*0c70*/  @!P0 BRA `(.L_x_7) ;  /* 0x00000000001c8947 */ /* 0x000fea0003800000 */
[----:B------:R-:W0:Y:S02]  /*0c80*/  LDC.64 R4, c[0x0][0x598] ;  /* 0x00016600ff047b82 */ /* 0x000e240000000a00 */
[----:B0-----:R-:W2:Y:S02]  /*0c90*/  LDG.E.64 R4, desc[UR36][R4.64] ;  /* 0x0000002404047981 */ /* 0x001ea4000c1e1b00 */
[----:B--2---:R-:W-:-:S04]  /*0ca0*/  ISETP.NE.U32.AND P0, PT, R4, RZ, PT ;  /* 0x000000ff0400720c */ /* 0x004fc80003f05070 */
[----:B------:R-:W-:-:S13]  /*0cb0*/  ISETP.NE.AND.EX P0, PT, R5, RZ, PT, P0 ;  /* 0x000000ff0500720c */ /* 0x000fda0003f05300 */
[----:B------:R-:W-:Y:S05]  /*0cc0*/  @!P0 BRA `(.L_x_7) ;  /* 0x0000000000088947 */ /* 0x000fea0003800000 */
[----:B------:R0:W5:Y:S01]  /*0cd0*/  LD.E R88, desc[UR36][R4.64] ;  /* 0x0000002404587980 */ /* 0x000162000c101900 */
[----:B------:R-:W-:Y:S05]  /*0ce0*/  BRA `(.L_x_8) ;  /* 0x0000000000247947 */ /* 0x000fea0003800000 */
.L_x_7:
[----:B------:R-:W-:Y:S02]  /*0cf0*/  ULDC.64 UR4, c[0x0][0x588] ;  /* 0x0001620000047ab9 */ /* 0x000fe40000000a00 */
[----:B------:R-:W-:-:S04]  /*0d00*/  ISETP.NE.U32.AND P0, PT, RZ, UR4, PT ;  /* 0x00000004ff007c0c */ /* 0x000fc8000bf05070 */
[----:B------:R-:W-:-:S13]  /*0d10*/  ISETP.NE.AND.EX P0, PT, RZ, UR5, PT, P0 ;  /* 0x00000005ff007c0c */ /* 0x000fda000bf05300 */
[----:B------:R-:W-:Y:S05]  /*0d20*/  @!P0 BRA `(.L_x_9) ;  /* 0x00000000000c8947 */ /* 0x000fea0003800000 */
[----:B------:R-:W0:Y:S02]  /*0d30*/  LDC.64 R88, c[0x0][0x588] ;  /* 0x00016200ff587b82 */ /* 0x000e240000000a00 */
[----:B0-----:R1:W5:Y:S01]  /*0d40*/  LDG.E R88, desc[UR36][R88.64] ;  /* 0x0000002458587981 */ /* 0x001362000c1e1900 */
[----:B------:R-:W-:Y:S05]  /*0d50*/  BRA `(.L_x_8) ;  /* 0x0000000000087947 */ /* 0x000fea0003800000 */
.L_x_9:
[----:B------:R-:W-:Y:S02]  /*0d60*/  ULDC UR4, c[0x0][0x580] ;  /* 0x0001600000047ab9 */ /* 0x000fe40000000800 */
[----:B------:R-:W-:-:S07]  /*0d70*/  IMAD.U32 R88, RZ, RZ, UR4 ;  /* 0x00000004ff587e24 */ /* 0x000fce000f8e00ff */
.L_x_8:
[----:B------:R-:W-:Y:S02]  /*0d80*/  ULDC.64 UR4, c[0x0][0x5a0] ;  /* 0x0001680000047ab9 */ /* 0x000fe40000000a00 */
[----:B------:R-:W-:-:S04]  /*0d90*/  ISETP.NE.U32.AND P0, PT, RZ, UR4, PT ;  /* 0x00000004ff007c0c */ /* 0x000fc8000bf05070 */
[----:B------:R-:W-:-:S13]  /*0da0*/  ISETP.NE.AND.EX P0, PT, RZ, UR5, PT, P0 ;  /* 0x00000005ff007c0c */ /* 0x000fda000bf05300 */
[----:B------:R-:W-:Y:S05]  /*0db0*/  @!P0 BRA `(.L_x_10) ;  /* 0x00000000001c8947 */ /* 0x000fea0003800000 */
[----:B0-----:R-:W0:Y:S02]  /*0dc0*/  LDC.64 R4, c[0x0][0x5a0] ;  /* 0x00016800ff047b82 */ /* 0x001e240000000a00 */
[----:B0-----:R-:W2:Y:S02]  /*0dd0*/  LDG.E.64 R4, desc[UR36][R4.64] ;  /* 0x0000002404047981 */ /* 0x001ea4000c1e1b00 */
[----:B--2---:R-:W-:-:S04]  /*0de0*/  ISETP.NE.U32.AND P0, PT, R4, RZ, PT ;  /* 0x000000ff0400720c */ /* 0x004fc80003f05070 */
[----:B------:R-:W-:-:S13]  /*0df0*/  ISETP.NE.AND.EX P0, PT, R5, RZ, PT, P0 ;  /* 0x000000ff0500720c */ /* 0x000fda0003f05300 */
[----:B------:R-:W-:Y:S05]  /*0e00*/  @!P0 BRA `(.L_x_10) ;  /* 0x0000000000088947 */ /* 0x000fea0003800000 */
[----:B-1----:R0:W5:Y:S01]  /*0e10*/  LD.E R89, desc[UR36][R4.64] ;  /* 0x0000002404597980 */ /* 0x002162000c101900 */
[----:B------:R-:W-:Y:S05]  /*0e20*/  BRA `(.L_x_11) ;  /* 0x0000000000247947 */ /* 0x000fea0003800000 */
.L_x_10:
[----:B------:R-:W-:Y:S02]  /*0e30*/  ULDC.64 UR4, c[0x0][0x590] ;  /* 0x0001640000047ab9 */ /* 0x000fe40000000a00 */
[----:B------:R-:W-:-:S04]  /*0e40*/  ISETP.NE.U32.AND P0, PT, RZ, UR4, PT ;  /* 0x00000004ff007c0c */ /* 0x000fc8000bf05070 */
[----:B------:R-:W-:-:S13]  /*0e50*/  ISETP.NE.AND.EX P0, PT, RZ, UR5, PT, P0 ;  /* 0x00000005ff007c0c */ /* 0x000fda000bf05300 */
[----:B------:R-:W-:Y:S05]  /*0e60*/  @!P0 BRA `(.L_x_12) ;  /* 0x00000000000c8947 */ /* 0x000fea0003800000 */
[----:B0-----:R-:W1:Y:S02]  /*0e70*/  LDC.64 R4, c[0x0][0x590] ;  /* 0x00016400ff047b82 */ /* 0x001e640000000a00 */
[----:B-1----:R1:W5:Y:S01]  /*0e80*/  LDG.E R89, desc[UR36][R4.64] ;  /* 0x0000002404597981 */ /* 0x002362000c1e1900 */
[----:B------:R-:W-:Y:S05]  /*0e90*/  BRA `(.L_x_11) ;  /* 0x0000000000087947 */ /* 0x000fea0003800000 */
.L_x_12:
[----:B------:R-:W-:Y:S02]  /*0ea0*/  ULDC UR4, c[0x0][0x584] ;  /* 0x0001610000047ab9 */ /* 0x000fe40000000800 */
[----:B-1----:R-:W-:-:S07]  /*0eb0*/  IMAD.U32 R89, RZ, RZ, UR4 ;  /* 0x00000004ff597e24 */ /* 0x002fce000f8e00ff */
.L_x_11:
[----:B------:R-:W-:-:S13]  /*0ec0*/  LOP3.LUT P0, RZ, R0, 0xff, RZ, 0xc0, !PT ;  /* 0x000000ff00ff7812 */ /* 0x000fda000780c0ff */
[----:B------:R-:W-:Y:S05]  /*0ed0*/  @!P0 EXIT ;  /* 0x000000000000894d */ /* 0x000fea0003800000 */
[----:B------:R-:W-:Y:S01]  /*0ee0*/  ULDC UR4, c[0x0][0x28c] ;  /* 0x0000a30000047ab9 */ /* 0x000fe20000000800 */
[----:B------:R-:W-:Y:S01]  /*0ef0*/  LOP3.LUT R102, R19, 0x1, RZ, 0xfc, !PT ;  /* 0x0000000113667812 */ /* 0x000fe200078efcff */
[----:B------:R-:W-:Y:S01]  /*0f00*/  UIADD3 UR4, UR4, 0x3f, URZ ;  /* 0x0000003f04047890 */ /* 0x000fe2000fffe03f */
[----:B------:R-:W-:Y:S01]  /*0f10*/  UMOV UR38, URZ ;  /* 0x0000003f00267c82 */ /* 0x000fe20008000000 */
[----:B------:R-:W-:Y:S02]  /*0f20*/  UMOV UR39, URZ ;  /* 0x0000003f00277c82 */ /* 0x000fe40008000000 */
[----:B------:R-:W-:-:S04]  /*0f30*/  USHF.R.S32.HI UR5, URZ, 0x1f, UR4 ;  /* 0x0000001f3f057899 */ /* 0x000fc80008011404 */
[----:B------:R-:W-:-:S04]  /*0f40*/  ULEA.HI UR5, UR5, UR4, URZ, 0x6 ;  /* 0x0000000405057291 */ /* 0x000fc8000f8f303f */
[----:B------:R-:W-:-:S12]  /*0f50*/  USHF.R.S32.HI UR40, URZ, 0x6, UR5 ;  /* 0x000000063f287899 */ /* 0x000fd80008011405 */
.L_x_156:
[----:B------:R-:W-:Y:S01]  /*0f60*/  LOP3.LUT R0, R18, 0x80, RZ, 0xc0, !PT ;  /* 0x0000008012007812 */ /* 0x000fe200078ec0ff */
[----:B------:R-:W2:Y:S01]  /*0f70*/  S2UR UR7, SR_CgaCtaId ;  /* 0x00000000000779c3 */ /* 0x000ea20000008800 */
[----:B------:R-:W-:Y:S02]  /*0f80*/  UMOV UR6, 0x400 ;  /* 0x0000040000067882 */ /* 0x000fe40000000000 */
[----:B------:R-:W-:-:S06]  /*0f90*/  SHF.R.U32.HI R0, RZ, 0x7, R0 ;  /* 0x00000007ff007819 */ /* 0x000fcc0000011600 */
[----:B---3--:R-:W3:Y:S01]  /*0fa0*/  SHFL.IDX PT, R0, R0, RZ, 0x1f ;  /* 0x00001fff00007589 */ /* 0x008ee200000e0000 */
[----:B--2---:R-:W-:Y:S01]  /*0fb0*/  ULEA UR42, UR7, UR6, 0x18 ;  /* 0x00000006072a7291 */ /* 0x004fe2000f8ec03f */
[----:B---3--:R-:W-:-:S13]  /*0fc0*/  R2UR UR4, R0 ;  /* 0x00000000000472ca */ /* 0x008fda00000e0000 */
[----:B------:R-:W-:-:S04]  /*0fd0*/  ULEA.HI UR5, UR4, UR4, URZ, 0x1 ;  /* 0x0000000404057291 */ /* 0x000fc8000f8f083f */
[----:B------:R-:W-:-:S04]  /*0fe0*/  ULOP3.LUT UR5, UR5, 0x7fffe, URZ, 0xc0, !UPT ;  /* 0x0007fffe05057892 */ /* 0x000fc8000f8ec03f */
[----:B------:R-:W-:-:S03]  /*0ff0*/  UIADD3 UR5, UR4, -UR5, URZ ;  /* 0x8000000504057290 */ /* 0x000fc6000fffe03f */
[----:B------:R-:W-:Y:S01]  /*1000*/  ULDC UR4, c[0x0][0x28c] ;  /* 0x0000a30000047ab9 */ /* 0x000fe20000000800 */
[----:B------:R-:W-:Y:S01]  /*1010*/  ULEA UR5, UR5, UR42, 0xd ;  /* 0x0000002a05057291 */ /* 0x000fe2000f8e683f */
[----:B------:R-:W-:-:S03]  /*1020*/  ISETP.LT.AND P0, PT, RZ, UR4, PT ;  /* 0x00000004ff007c0c */ /* 0x000fc6000bf01270 */
[----:B------:R-:W-:-:S04]  /*1030*/  UIADD3 UR5, UR5, 0x100, URZ ;  /* 0x0000010005057890 */ /* 0x000fc8000fffe03f */
[----:B------:R-:W-:-:S04]  /*1040*/  USHF.R.U32.HI UR5, URZ, 0x4, UR5 ;  /* 0x000000043f057899 */ /* 0x000fc80008011605 */
[----:B------:R-:W-:Y:S02]  /*1050*/  ULOP3.LUT UR41, UR5, 0x3fff, URZ, 0xc0, !UPT ;  /* 0x00003fff05297892 */ /* 0x000fe4000f8ec03f */
[----:B01--45:R-:W-:Y:S10]  /*1060*/  @P0 BRA `(.L_x_13) ;  /* 0x0000000000400947 */ /* 0x033ff40003800000 */
[----:B------:R-:W-:Y:S01]  /*1070*/  MOV R0, 0x0 ;  /* 0x0000000000007802 */ /* 0x000fe20000000f00 */
[----:B------:R-:W-:Y:S01]  /*1080*/  ULDC.64 UR4, c[0x4][0x68] ;  /* 0x01001a0000047ab9 */ /* 0x000fe20000000a00 */
[----:B------:R-:W-:Y:S01]  /*1090*/  ULDC.64 UR6, c[0x4][0x8] ;  /* 0x0100020000067ab9 */ /* 0x000fe20000000a00 */
[----:B01----:R-:W-:Y:S01]  /*10a0*/  IMAD.U32 R4, RZ, RZ, UR4 ;  /* 0x00000004ff047e24 */ /* 0x003fe2000f8e00ff */
[----:B------:R0:W1:Y:S01]  /*10b0*/  LDC.64 R14, c[0x4][R0] ;  /* 0x01000000000e7b82 */ /* 0x0000620000000a00 */
[----:B------:R-:W-:Y:S01]  /*10c0*/  IMAD.U32 R5, RZ, RZ, UR5 ;  /* 0x00000005ff057e24 */ /* 0x000fe2000f8e00ff */
[----:B------:R-:W-:Y:S01]  /*10d0*/  ULDC.64 UR4, c[0x4][0x70] ;  /* 0x01001c0000047ab9 */ /* 0x000fe20000000a00 */
[----:B------:R-:W-:Y:S02]  /*10e0*/  IMAD.U32 R10, RZ, RZ, UR6 ;  /* 0x00000006ff0a7e24 */ /* 0x000fe4000f8e00ff */
[----:B------:R-:W-:Y:S02]  /*10f0*/  IMAD.U32 R6, RZ, RZ, UR4 ;  /* 0x00000004ff067e24 */ /* 0x000fe4000f8e00ff */
[----:B------:R-:W-:-:S02]  /*1100*/  IMAD.U32 R7, RZ, RZ, UR5 ;  /* 0x00000005ff077e24 */ /* 0x000fc4000f8e00ff */
[----:B------:R-:W-:Y:S02]  /*1110*/  IMAD.U32 R11, RZ, RZ, UR7 ;  /* 0x00000007ff0b7e24 */ /* 0x000fe4000f8e00ff */
[----:B------:R-:W-:Y:S02]  /*1120*/  IMAD.MOV.U32 R8, RZ, RZ, 0x1e1 ;  /* 0x000001e1ff087424 */ /* 0x000fe400078e00ff */
[----:B------:R-:W-:Y:S02]  /*1130*/  IMAD.MOV.U32 R12, RZ, RZ, 0x1 ;  /* 0x00000001ff0c7424 */ /* 0x000fe400078e00ff */
[----:B0-----:R-:W-:-:S07]  /*1140*/  IMAD.MOV.U32 R13, RZ, RZ, RZ ;  /* 0x000000ffff0d7224 */ /* 0x001fce00078e00ff */
[----:B------:R-:W-:-:S07]  /*1150*/  LEPC R20, `(.L_x_13) ;  /* 0x000000001014794e */ /* 0x000fce0000000000 */
[----:B-1---5:R-:W-:Y:S05]  /*1160*/  CALL.ABS.NOINC R14 ;  /* 0x000000000e007343 */ /* 0x022fea0003c00000 */
.L_x_13:
[----:B------:R-:W-:-:S13]  /*1170*/  ISETP.NE.AND P0, PT, R102, 0x3, PT ;  /* 0x000000036600780c */ /* 0x000fda0003f05270 */
[----:B------:R-:W-:Y:S05]  /*1180*/  @!P0 BRA `(.L_x_14) ;  /* 0x0000000000048947 */ /* 0x000fea0003800000 */
[----:B------:R-:W-:Y:S01]  /*1190*/  BPT.TRAP 0x1 ;  /* 0x000000040000795c */ /* 0x000fe20000300000 */
.L_x_14:
[----:B------:R-:W-:Y:S02]  /*11a0*/  IMAD.U32 R3, RZ, RZ, UR39 ;  /* 0x00000027ff037e24 */ /* 0x000fe4000f8e00ff */
[----:B------:R-:W-:-:S03]  /*11b0*/  IMAD.U32 R0, RZ, RZ, UR38 ;  /* 0x00000026ff007e24 */ /* 0x000fc6000f8e00ff */
[----:B------:R-:W-:Y:S02]  /*11c0*/  LEA R3, R3, UR42, 0x3 ;  /* 0x0000002a03037c11 */ /* 0x000fe4000f8e18ff */
[----:B------:R-:W-:-:S04]  /*11d0*/  SHF.L.U32 R0, R0, 0x1f, RZ ;  /* 0x0000001f00007819 */ /* 0x000fc800000006ff */
[----:B------:R2:W3:Y:S01]  /*11e0*/  SYNCS.PHASECHK.TRANS64.TRYWAIT P1, [R3+URZ], R0 ;  /* 0x00000000030075a7 */ /* 0x0004e2000802017f */
[----:B------:R-:W-:Y:S05]  /*11f0*/  @!P0 BRA `(.L_x_15) ;  /* 0x0000000000048947 */ /* 0x000fea0003800000 */
[----:B------:R-:W-:Y:S01]  /*1200*/  BPT.TRAP 0x1 ;  /* 0x000000040000795c */ /* 0x000fe20000300000 */
.L_x_15:
[----:B---3--:R-:W-:Y:S05]  /*1210*/  @P1 BRA `(.L_x_16) ;  /* 0x0000000000081947 */ /* 0x008fea0003800000 */
[----:B------:R-:W3:Y:S02]  /*1220*/  SYNCS.PHASECHK.TRANS64.TRYWAIT P1, [R3+URZ], R0 ;  /* 0x00000000030075a7 */ /* 0x000ee4000802017f */
[----:B---3--:R-:W-:Y:S05]  /*1230*/  @!P1 BRA `(.L_x_17) ;  /* 0x0000007800549947 */ /* 0x008fea0003800000 */
.L_x_16:
[----:B------:R-:W-:-:S04]  /*1240*/  UISETP.LT.AND UP0, UPT, UR40, 0x1, UPT ;  /* 0x000000012800788c */ /* 0x000fc8000bf01270 */
[----:B------:R-:W-:-:S04]  /*1250*/  USEL UR4, UR40, 0x1, UP0 ;  /* 0x0000000128047887 */ /* 0x000fc80008000000 */
[----:B------:R-:W-:-:S06]  /*1260*/  UIADD3 UR4, UR40, -UR4, URZ ;  /* 0x8000000428047290 */ /* 0x000fcc000fffe03f */
[----:B--23--:R-:W-:Y:S01]  /*1270*/  IMAD.U32 R0, RZ, RZ, UR4 ;  /* 0x00000004ff007e24 */ /* 0x00cfe2000f8e00ff */
[----:B------:R-:W-:Y:S05]  /*1280*/  WARPSYNC.ALL ;  /* 0x0000000000007948 */ /* 0x000fea0003800000 */
[----:B------:R-:W-:Y:S01]  /*1290*/  ISETP.GE.AND P1, PT, R0, 0x1, PT ;  /* 0x000000010000780c */ /* 0x000fe20003f26270 */
[----:B------:R-:W-:Y:S01]  /*12a0*/  UIADD3 UR4, UR42, 0x28100, URZ ;  /* 0x000281002a047890 */ /* 0x000fe2000fffe03f */
[----:B------:R-:W-:Y:S01]  /*12b0*/  WARPGROUP.ARRIVE ;  /* 0x00000000000079c5 */ /* 0x000fe20000000000 */
[----:B------:R-:W-:Y:S01]  /*12c0*/  UMOV UR9, 0x40000040 ;  /* 0x4000004000097882 */ /* 0x000fe20000000000 */
[----:B------:R-:W-:Y:S01]  /*12d0*/  UMOV UR11, 0x40000040 ;  /* 0x40000040000b7882 */ /* 0x000fe20000000000 */
[----:B------:R-:W-:-:S04]  /*12e0*/  USHF.R.U32.HI UR4, URZ, 0x4, UR4 ;  /* 0x000000043f047899 */ /* 0x000fc80008011604 */
[----:B------:R-:W-:Y:S02]  /*12f0*/  ULOP3.LUT UR5, UR4, 0x3fff, URZ, 0xc0, !UPT ;  /* 0x00003fff04057892 */ /* 0x000fe4000f8ec03f */
[----:B------:R-:W-:Y:S02]  /*1300*/  ULOP3.LUT UR4, UR41, 0x10000, URZ, 0xfc, !UPT ;  /* 0x0001000029047892 */ /* 0x000fe4000f8efc3f */
[----:B------:R-:W-:Y:S02]  /*1310*/  ULOP3.LUT UR5, UR5, 0x10000, URZ, 0xfc, !UPT ;  /* 0x0001000005057892 */ /* 0x000fe4000f8efc3f */
[----:B------:R-:W-:Y:S02]  /*1320*/  ULEA UR7, UR39, UR4, 0xb ;  /* 0x0000000427077291 */ /* 0x000fe4000f8e583f */
[----:B------:R-:W-:Y:S02]  /*1330*/  ULEA UR6, UR39, UR5, 0x9 ;  /* 0x0000000527067291 */ /* 0x000fe4000f8e483f */
[----:B------:R-:W-:-:S03]  /*1340*/  UIADD3 UR12, UR7, 0x400, URZ ;  /* 0x00000400070c7890 */ /* 0x000fc6000fffe03f */
[----:B------:R-:W-:Y:S02]  /*1350*/  UMOV UR8, UR7 ;  /* 0x0000000700087c82 */ /* 0x000fe40008000000 */
[----:B------:R-:W-:Y:S02]  /*1360*/  UMOV UR10, UR6 ;  /* 0x00000006000a7c82 */ /* 0x000fe40008000000 */
[----:B------:R-:W-:Y:S01]  /*1370*/  HGMMA.64x64x16.F32.BF16 R56, gdesc[UR8], RZ, !UPT, gsb0 ;  /* 0x00e00000083879f0 */ /* 0x000fe2000c0018ff */
[----:B------:R-:W-:Y:S01]  /*1380*/  UMOV UR8, UR12 ;  /* 0x0000000c00087c82 */ /* 0x000fe20008000000 */
[----:B------:R-:W-:Y:S01]  /*1390*/  UMOV UR9, 0x40000040 ;  /* 0x4000004000097882 */ /* 0x000fe20000000000 */
[----:B------:R-:W-:Y:S01]  /*13a0*/  UIADD3 UR12, UR7, 0x402, URZ ;  /* 0x00000402070c7890 */ /* 0x000fe2000fffe03f */
[----:B------:R-:W-:Y:S02]  /*13b0*/  WARPGROUP.DEPBAR.LE gsb0, 0x0 ;  /* 0x00008000000079c5 */ /* 0x000fe40000010000 */
[----:B------:R-:W-:-:S06]  /*13c0*/  WARPGROUP.ARRIVE ;  /* 0x00000000000079c5 */ /* 0x000fcc0000000000 */
[----:B------:R-:W-:Y:S01]  /*13d0*/  HGMMA.64x64x16.F32.BF16 R24, gdesc[UR8], RZ, !UPT, gsb0 ;  /* 0x00e00000081879f0 */ /* 0x000fe2000c0018ff */
[----:B------:R-:W-:Y:S02]  /*13e0*/  UIADD3 UR8, UR7, 0x2, URZ ;  /* 0x0000000207087890 */ /* 0x000fe4000fffe03f */
[----:B------:R-:W-:Y:S01]  /*13f0*/  UIADD3 UR10, UR6, 0x2, URZ ;  /* 0x00000002060a7890 */ /* 0x000fe2000fffe03f */
[----:B------:R-:W-:Y:S01]  /*1400*/  UMOV UR9, 0x40000040 ;  /* 0x4000004000097882 */ /* 0x000fe20000000000 */
[----:B------:R-:W-:Y:S01]  /*1410*/  UMOV UR11, 0x40000040 ;  /* 0x40000040000b7882 */ /* 0x000fe20000000000 */
[----:B------:R-:W-:Y:S02]  /*1420*/  WARPGROUP.DEPBAR.LE gsb0, 0x0 ;  /* 0x00008000000079c5 */ /* 0x000fe40000010000 */
[----:B------:R-:W-:-:S06]  /*1430*/  WARPGROUP.ARRIVE ;  /* 0x00000000000079c5 */ /* 0x000fcc0000000000 */
[----:B------:R-:W-:Y:S01]  /*1440*/  HGMMA.64x64x16.F32.BF16 R56, gdesc[UR8], R56, gsb0 ;  /* 0x00e00000083879f0 */ /* 0x000fe20008001838 */
[----:B------:R-:W-:Y:S01]  /*1450*/  UMOV UR8, UR12 ;  /* 0x0000000c00087c82 */ /* 0x000fe20008000000 */
[----:B------:R-:W-:Y:S01]  /*1460*/  UMOV UR9, 0x40000040 ;  /* 0x4000004000097882 */ /* 0x000fe20000000000 */
[----:B------:R-:W-:Y:S01]  /*1470*/  UIADD3 UR12, UR7, 0x404, URZ ;  /* 0x00000404070c7890 */ /* 0x000fe2000fffe03f */
[----:B------:R-:W-:Y:S02]  /*1480*/  WARPGROUP.DEPBAR.LE gsb0, 0x0 ;  /* 0x00008000000079c5 */ /* 0x000fe40000010000 */
[----:B------:R-:W-:-:S06]  /*1490*/  WARPGROUP.ARRIVE ;  /* 0x00000000000079c5 */ /* 0x000fcc0000000000 */
[----:B------:R-:W-:Y:S01]  /*14a0*/  HGMMA.64x64x16.F32.BF16 R24, gdesc[UR8], R24, gsb0 ;  /* 0x00e00000081879f0 */ /* 0x000fe20008001818 */
        /* <DEDUP_REMOVED lines=9> */
[----:B------:R-:W-:Y:S02]  /*1540*/  WARPGROUP.DEPBAR.LE gsb0, 0x0 ;  /* 0x00008000000079c5 */ /* 0x000fe40000010000 */
[----:B------:R-:W-:-:S06]  /*1550*/  WARPGROUP.ARRIVE ;  /* 0x00000000000079c5 */ /* 0x000fcc0000000000 */
[----:B------:R-:W-:Y:S01]  /*1560*/  HGMMA.64x64x16.F32.BF16 R24, gdesc[UR8], R24, gsb0 ;  /* 0x00e00000081879f0 */ /* 0x000fe20008001818 */
[----:B------:R-:W-:Y:S02]  /*1570*/  UIADD3 UR8, UR7, 0x6, URZ ;  /* 0x0000000607087890 */ /* 0x000fe4000fffe03f */
[----:B------:R-:W-:Y:S01]  /*1580*/  UIADD3 UR10, UR6, 0x6, URZ ;  /* 0x00000006060a7890 */ /* 0x000fe2000fffe03f */
[----:B------:R-:W-:Y:S01]  /*1590*/  UMOV UR9, 0x40000040 ;  /* 0x4000004000097882 */ /* 0x000fe20000000000 */
[----:B------:R-:W-:Y:S01]  /*15a0*/  UMOV UR11, 0x40000040 ;  /* 0x40000040000b7882 */ /* 0x000fe20000000000 */
[----:B------:R-:W-:Y:S01]  /*15b0*/  UIADD3 UR7, UR7, 0x406, URZ ;  /* 0x0000040607077890 */ /* 0x000fe2000fffe03f */
[----:B------:R-:W-:Y:S02]  /*15c0*/  WARPGROUP.DEPBAR.LE gsb0, 0x0 ;  /* 0x00008000000079c5 */ /* 0x000fe40000010000 */
[----:B------:R-:W-:-:S06]  /*15d0*/  WARPGROUP.ARRIVE ;  /* 0x00000000000079c5 */ /* 0x000fcc0000000000 */
[----:B------:R-:W-:Y:S01]  /*15e0*/  HGMMA.64x64x16.F32.BF16 R56, gdesc[UR8], R56, gsb0 ;  /* 0x00e00000083879f0 */ /* 0x000fe20008001838 */
[----:B------:R-:W-:Y:S01]  /*15f0*/  UMOV UR8, UR7 ;  /* 0x0000000700087c82 */ /* 0x000fe20008000000 */
[----:B------:R-:W-:Y:S01]  /*1600*/  UMOV UR9, 0x40000040 ;  /* 0x4000004000097882 */ /* 0x000fe20000000000 */
[----:B------:R-:W-:Y:S02]  /*1610*/  WARPGROUP.DEPBAR.LE gsb0, 0x0 ;  /* 0x00008000000079c5 */ /* 0x000fe40000010000 */
[----:B------:R-:W-:-:S06]  /*1620*/  WARPGROUP.ARRIVE ;  /* 0x00000000000079c5 */ /* 0x000fcc0000000000 */
[----:B------:R-:W-:Y:S03]  /*1630*/  HGMMA.64x64x16.F32.BF16 R24, gdesc[UR8], R24, gsb0 ;  /* 0x00e00000081879f0 */ /* 0x000fe60008001818 */
[----:B------:R-:W-:Y:S02]  /*1640*/  WARPGROUP.DEPBAR.LE gsb0, 0x0 ;  /* 0x00008000000079c5 */ /* 0x000fe40000010000 */
[----:B------:R-:W-:Y:S05]  /*1650*/  @!P1 BRA `(.L_x_18) ;  /* 0x0000000400789947 */ /* 0x000fea0003800000 */
[----:B------:R-:W-:-:S04]  /*1660*/  UIADD3 UR6, UR39, 0x1, URZ ;  /* 0x0000000127067890 */ /* 0x000fc8000fffe03f */
[----:B------:R-:W-:-:S04]  /*1670*/  UISETP.NE.AND UP0, UPT, UR6, 0x5, UPT ;  /* 0x000000050600788c */ /* 0x000fc8000bf05270 */
[----:B------:R-:W-:Y:S02]  /*1680*/  USEL UR7, URZ, 0x1, UP0 ;  /* 0x000000013f077887 */ /* 0x000fe40008000000 */
[----:B------:R-:W-:Y:S02]  /*1690*/  USEL UR6, UR6, URZ, UP0 ;  /* 0x0000003f06067287 */ /* 0x000fe40008000000 */
[----:B------:R-:W-:-:S06]  /*16a0*/  ULOP3.LUT UR7, UR38, UR7, URZ, 0x3c, !UPT ;  /* 0x0000000726077292 */ /* 0x000fcc000f8e3c3f */
[----:B01----:R-:W-:Y:S01]  /*16b0*/  IMAD.U32 R5, RZ, RZ, UR7 ;  /* 0x00000007ff057e24 */ /* 0x003fe2000f8e00ff */
[----:B------:R-:W-:-:S06]  /*16c0*/  UMOV UR7, UR39 ;  /* 0x0000002700077c82 */ /* 0x000fcc0008000000 */
.L_x_25:
[----:B01----:R-:W-:Y:S05]  /*16d0*/  @!P0 BRA `(.L_x_19) ;  /* 0x0000000000048947 */ /* 0x003fea0003800000 */
[----:B------:R-:W-:Y:S01]  /*16e0*/  BPT.TRAP 0x1 ;  /* 0x000000040000795c */ /* 0x000fe20000300000 */
.L_x_19:
[----:B------:R-:W0:Y:S01]  /*16f0*/  S2UR UR9, SR_CgaCtaId ;  /* 0x00000000000979c3 */ /* 0x000e220000008800 */
[----:B------:R-:W-:Y:S01]  /*1700*/  UMOV UR8, 0x400 ;  /* 0x0000040000087882 */ /* 0x000fe20000000000 */
[----:B------:R-:W-:Y:S01]  /*1710*/  SHF.L.U32 R3, R5, 0x1f, RZ ;  /* 0x0000001f05037819 */ /* 0x000fe200000006ff */
[----:B0-----:R-:W-:-:S04]  /*1720*/  ULEA UR15, UR9, UR8, 0x18 ;  /* 0x00000008090f7291 */ /* 0x001fc8000f8ec03f */
[----:B------:R-:W-:-:S09]  /*1730*/  ULEA UR8, UR6, UR15, 0x3 ;  /* 0x0000000f06087291 */ /* 0x000fd2000f8e183f */
[----:B------:R0:W1:Y:S01]  /*1740*/  SYNCS.PHASECHK.TRANS64.TRYWAIT P1, [UR8], R3 ;  /* 0x00000003ff0075a7 */ /* 0x0000620008020148 */
[----:B------:R-:W-:Y:S05]  /*1750*/  @!P0 BRA `(.L_x_20) ;  /* 0x0000000000048947 */ /* 0x000fea0003800000 */
[----:B------:R-:W-:Y:S01]  /*1760*/  BPT.TRAP 0x1 ;  /* 0x000000040000795c */ /* 0x000fe20000300000 */
.L_x_20:
[----:B-1----:R-:W-:Y:S05]  /*1770*/  @P1 BRA `(.L_x_21) ;  /* 0x0000000000081947 */ /* 0x002fea0003800000 */
[----:B------:R-:W1:Y:S02]  /*1780*/  SYNCS.PHASECHK.TRANS64.TRYWAIT P1, [UR8], R3 ;  /* 0x00000003ff0075a7 */ /* 0x000e640008020148 */
[----:B-1----:R-:W-:Y:S05]  /*1790*/  @!P1 BRA `(.L_x_22) ;  /* 0x0000007400109947 */ /* 0x002fea0003800000 */
.L_x_21:
[----:B------:R-:W-:Y:S01]  /*17a0*/  ULEA UR12, UR6, UR5, 0x9 ;  /* 0x00000005060c7291 */ /* 0x000fe2000f8e483f */
[----:B------:R-:W-:Y:S01]  /*17b0*/  WARPGROUP.ARRIVE ;  /* 0x00000000000079c5 */ /* 0x000fe20000000000 */
[----:B------:R-:W-:Y:S01]  /*17c0*/  ULEA UR13, UR6, UR4, 0xb ;  /* 0x00000004060d7291 */ /* 0x000fe2000f8e583f */
[----:B------:R-:W-:Y:S01]  /*17d0*/  UMOV UR11, 0x40000040 ;  /* 0x40000040000b7882 */ /* 0x000fe20000000000 */
[----:B------:R-:W-:Y:S02]  /*17e0*/  UMOV UR9, 0x40000040 ;  /* 0x4000004000097882 */ /* 0x000fe40000000000 */
[----:B------:R-:W-:Y:S01]  /*17f0*/  UIADD3 UR14, UR13, 0x400, URZ ;  /* 0x000004000d0e7890 */ /* 0x000fe2000fffe03f */
[----:B------:R-:W-:Y:S02]  /*1800*/  UMOV UR10, UR12 ;  /* 0x0000000c000a7c82 */ /* 0x000fe40008000000 */
[----:B------:R-:W-:Y:S02]  /*1810*/  UMOV UR8, UR13 ;  /* 0x0000000d00087c82 */ /* 0x000fe40008000000 */
[----:B------:R-:W-:Y:S01]  /*1820*/  HGMMA.64x64x16.F32.BF16 R56, gdesc[UR8], R56, gsb0 ;  /* 0x00e00000083879f0 */ /* 0x000fe20008001838 */
[----:B------:R-:W-:Y:S01]  /*1830*/  UMOV UR9, 0x40000040 ;  /* 0x4000004000097882 */ /* 0x000fe20000000000 */
[----:B------:R-:W-:Y:S01]  /*1840*/  UMOV UR8, UR14 ;  /* 0x0000000e00087c82 */ /* 0x000fe20008000000 */
[----:B------:R-:W-:Y:S01]  /*1850*/  UIADD3 UR14, UR13, 0x402, URZ ;  /* 0x000004020d0e7890 */ /* 0x000fe2000fffe03f */
[----:B------:R-:W-:-:S02]  /*1860*/  WARPGROUP.DEPBAR.LE gsb0, 0x0 ;  /* 0x00008000000079c5 */ /* 0x000fc40000010000 */
        /* <DEDUP_REMOVED lines=42> */
[----:B------:R-:W-:Y:S01]  /*1b10*/  BPT.TRAP 0x1 ;  /* 0x000000040000795c */ /* 0x000fe20000300000 */
.L_x_23:
[----:B------:R-:W-:Y:S01]  /*1b20*/  ULEA UR8, UR7, UR15, 0x3 ;  /* 0x0000000f07087291 */ /* 0x000fe2000f8e183f */
[----:B------:R-:W-:-:S03]  /*1b30*/  ISETP.GT.U32.AND P1, PT, R19, 0x1, PT ;  /* 0x000000011300780c */ /* 0x000fc60003f24070 */
[----:B------:R-:W-:-:S04]  /*1b40*/  UIADD3 UR8, UR8, 0x28, URZ ;  /* 0x0000002808087890 */ /* 0x000fc8000fffe03f */
[----:B------:R-:W-:-:S09]  /*1b50*/  UPRMT UR8, URZ, 0x654, UR8 ;  /* 0x000006543f087896 */ /* 0x000fd20008000008 */
[----:B------:R-:W-:Y:S01]  /*1b60*/  SYNCS.ARRIVE.TRANS64.RED.A1T0 RZ, [UR8], RZ ;  /* 0x000000ffffff79a7 */ /* 0x000fe20008100408 */
[----:B------:R-:W-:Y:S05]  /*1b70*/  @P1 BRA `(.L_x_24) ;  /* 0x0000000000041947 */ /* 0x000fea0003800000 */
[----:B------:R-:W-:Y:S01]  /*1b80*/  BPT.TRAP 0x1 ;  /* 0x000000040000795c */ /* 0x000fe20000300000 */
.L_x_24:
[----:B------:R-:W-:Y:S01]  /*1b90*/  UIADD3 UR6, UR6, 0x1, URZ ;  /* 0x0000000106067890 */ /* 0x000fe2000fffe03f */
[C---:B------:R-:W-:Y:S01]  /*1ba0*/  ISETP.GT.AND P1, PT, R0.reuse, 0x1, PT ;  /* 0x000000010000780c */ /* 0x040fe20003f24270 */
[----:B------:R-:W-:Y:S01]  /*1bb0*/  UIADD3 UR7, UR7, 0x1, URZ ;  /* 0x0000000107077890 */ /* 0x000fe2000fffe03f */
[----:B------:R-:W-:Y:S01]  /*1bc0*/  VIADD R0, R0, 0xffffffff ;  /* 0xffffffff00007836 */ /* 0x000fe20000000000 */
[----:B------:R-:W-:Y:S02]  /*1bd0*/  UISETP.NE.AND UP0, UPT, UR6, 0x5, UPT ;  /* 0x000000050600788c */ /* 0x000fe4000bf05270 */
[----:B------:R-:W-:Y:S02]  /*1be0*/  UISETP.NE.AND UP1, UPT, UR7, 0x5, UPT ;  /* 0x000000050700788c */ /* 0x000fe4000bf25270 */
[----:B------:R-:W-:Y:S02]  /*1bf0*/  USEL UR8, URZ, 0x1, UP0 ;  /* 0x000000013f087887 */ /* 0x000fe40008000000 */
[----:B------:R-:W-:-:S02]  /*1c00*/  USEL UR6, UR6, URZ, UP0 ;  /* 0x0000003f06067287 */ /* 0x000fc40008000000 */
[----:B------:R-:W-:Y:S02]  /*1c10*/  USEL UR7, UR7, URZ, UP1 ;  /* 0x0000003f07077287 */ /* 0x000fe40008800000 */
[----:B------:R-:W-:Y:S01]  /*1c20*/  LOP3.LUT R5, R5, UR8, RZ, 0x3c, !PT ;  /* 0x0000000805057c12 */ /* 0x000fe2000f8e3cff */
[----:B------:R-:W-:Y:S09]  /*1c30*/  @P1 BRA `(.L_x_25) ;  /* 0xfffffff800a41947 */ /* 0x000ff2000383ffff */
.L_x_18:
[----:B------:R-:W2:Y:S02]  /*1c40*/  LDC R0, c[0x0][0x28c] ;  /* 0x0000a300ff007b82 */ /* 0x000ea40000000800 */
[----:B--2---:R-:W-:-:S13]  /*1c50*/  ISETP.GE.AND P1, PT, R0, 0x1, PT ;  /* 0x000000010000780c */ /* 0x004fda0003f26270 */
[----:B------:R-:W-:Y:S05]  /*1c60*/  @!P1 BRA `(.L_x_26) ;  /* 0x0000000000489947 */ /* 0x000fea0003800000 */
[----:B------:R-:W-:Y:S05]  /*1c70*/  @!P0 BRA `(.L_x_27) ;  /* 0x0000000000048947 */ /* 0x000fea0003800000 */
[----:B------:R-:W-:Y:S01]  /*1c80*/  BPT.TRAP 0x1 ;  /* 0x000000040000795c */ /* 0x000fe20000300000 */
.L_x_27:
[----:B------:R-:W2:Y:S01]  /*1c90*/  S2UR UR7, SR_CgaCtaId ;  /* 0x00000000000779c3 */ /* 0x000ea20000008800 */
[----:B------:R-:W-:Y:S01]  /*1ca0*/  UISETP.LT.AND UP0, UPT, UR40, 0x1, UPT ;  /* 0x000000012800788c */ /* 0x000fe2000bf01270 */
[----:B------:R-:W-:-:S03]  /*1cb0*/  ISETP.GT.U32.AND P0, PT, R19, 0x1, PT ;  /* 0x000000011300780c */ /* 0x000fc60003f04070 */
[----:B------:R-:W-:-:S04]  /*1cc0*/  USEL UR6, UR40, 0x1, UP0 ;  /* 0x0000000128067887 */ /* 0x000fc80008000000 */
[----:B------:R-:W-:-:S04]  /*1cd0*/  UIADD3 UR6, UR39, UR40, -UR6 ;  /* 0x0000002827067290 */ /* 0x000fc8000fffe806 */
[----:B------:R-:W-:-:S04]  /*1ce0*/  UIMAD.WIDE.U32 UR4, UR6, -0x33333333, URZ ;  /* 0xcccccccd060478a5 */ /* 0x000fc8000f8e003f */
[----:B------:R-:W-:-:S03]  /*1cf0*/  USHF.R.U32.HI UR4, URZ, 0x2, UR5 ;  /* 0x000000023f047899 */ /* 0x000fc60008011605 */
[----:B------:R-:W-:Y:S01]  /*1d00*/  UMOV UR5, 0x400 ;  /* 0x0000040000057882 */ /* 0x000fe20000000000 */
[----:B------:R-:W-:Y:S02]  /*1d10*/  UIMAD UR6, UR4, -0x5, UR6 ;  /* 0xfffffffb040678a4 */ /* 0x000fe4000f8e0206 */
[----:B--2---:R-:W-:-:S04]  /*1d20*/  ULEA UR5, UR7, UR5, 0x18 ;  /* 0x0000000507057291 */ /* 0x004fc8000f8ec03f */
[----:B------:R-:W-:-:S04]  /*1d30*/  ULEA UR6, UR6, UR5, 0x3 ;  /* 0x0000000506067291 */ /* 0x000fc8000f8e183f */
[----:B------:R-:W-:-:S04]  /*1d40*/  UIADD3 UR6, UR6, 0x28, URZ ;  /* 0x0000002806067890 */ /* 0x000fc8000fffe03f */
[----:B------:R-:W-:-:S09]  /*1d50*/  UPRMT UR6, URZ, 0x654, UR6 ;  /* 0x000006543f067896 */ /* 0x000fd20008000006 */
[----:B------:R-:W-:Y:S01]  /*1d60*/  SYNCS.ARRIVE.TRANS64.RED.A1T0 RZ, [UR6], RZ ;  /* 0x000000ffffff79a7 */ /* 0x000fe20008100406 */
[----:B------:R-:W-:Y:S05]  /*1d70*/  @P0 BRA `(.L_x_26) ;  /* 0x0000000000040947 */ /* 0x000fea0003800000 */
[----:B------:R-:W-:Y:S01]  /*1d80*/  BPT.TRAP 0x1 ;  /* 0x000000040000795c */ /* 0x000fe20000300000 */
.L_x_26:
[----:B------:R-:W2:Y:S01]  /*1d90*/  LDC R6, c[0x0][0x288] ;  /* 0x0000a200ff067b82 */ /* 0x000ea20000000800 */
[----:B01----:R-:W-:Y:S01]  /*1da0*/  LOP3.LUT R5, R18, 0x3, RZ, 0xc0, !PT ;  /* 0x0000000312057812 */ /* 0x003fe200078ec0ff */
[----:B------:R-:W-:Y:S01]  /*1db0*/  IMAD.SHL.U32 R11, R90, 0x40, RZ ;  /* 0x000000405a0b7824 */ /* 0x000fe200078e00ff */
[----:B------:R-:W-:Y:S01]  /*1dc0*/  SHF.R.U32.HI R3, RZ, 0x2, R18 ;  /* 0x00000002ff037819 */ /* 0x000fe20000011612 */
[----:B------:R-:W-:Y:S01]  /*1dd0*/  UIADD3 UR39, UR40, UR39, URZ ;  /* 0x0000002728277290 */ /* 0x000fe2000fffe03f */
[----:B------:R-:W-:Y:S01]  /*1de0*/  LOP3.LUT R4, R18, 0x60, RZ, 0xc0, !PT ;  /* 0x0000006012047812 */ /* 0x000fe200078ec0ff */
[----:B------:R-:W-:Y:S01]  /*1df0*/  ULDC UR7, c[0x0][0x284] ;  /* 0x0000a10000077ab9 */ /* 0x000fe20000000800 */
[----:B------:R-:W-:Y:S01]  /*1e00*/  LOP3.LUT R0, R22, 0x1, RZ, 0xc0, !PT ;  /* 0x0000000116007812 */ /* 0x000fe200078ec0ff */
[----:B------:R-:W-:Y:S01]  /*1e10*/  UISETP.GT.U32.AND UP0, UPT, UR39, 0x4, UPT ;  /* 0x000000042700788c */ /* 0x000fe2000bf04070 */
[----:B------:R-:W-:Y:S01]  /*1e20*/  LOP3.LUT R3, R3, 0x7, RZ, 0xc0, !PT ;  /* 0x0000000703037812 */ /* 0x000fe200078ec0ff */
[----:B------:R-:W-:Y:S01]  /*1e30*/  UISETP.GE.U32.AND UP1, UPT, UR40, 0x5, UPT ;  /* 0x000000052800788c */ /* 0x000fe2000bf26070 */
[----:B------:R-:W-:Y:S01]  /*1e40*/  SHF.R.U32.HI R4, RZ, 0x1, R4 ;  /* 0x00000001ff047819 */ /* 0x000fe20000011604 */
[----:B------:R-:W-:Y:S01]  /*1e50*/  IMAD.SHL.U32 R8, R0, 0x40, RZ ;  /* 0x0000004000087824 */ /* 0x000fe200078e00ff */
[----:B------:R-:W-:Y:S01]  /*1e60*/  UISETP.LT.U32.AND UP0, UPT, UR40, 0x5, UP0 ;  /* 0x000000052800788c */ /* 0x000fe20008701070 */
[----:B------:R-:W-:Y:S01]  /*1e70*/  SHF.R.S32.HI R21, RZ, 0x1f, R23 ;  /* 0x0000001fff157819 */ /* 0x000fe20000011417 */
[----:B------:R-:W-:Y:S01]  /*1e80*/  ULDC.64 UR8, c[0x0][0x5d0] ;  /* 0x0001740000087ab9 */ /* 0x000fe20000000a00 */
[--C-:B------:R-:W-:Y:S01]  /*1e90*/  IADD3 R7, RZ, -R4, -R3.reuse ;  /* 0x80000004ff077210 */ /* 0x100fe20007ffe803 */
[----:B------:R-:W-:Y:S01]  /*1ea0*/  UIMAD.WIDE.U32 UR4, UR39, -0x33333333, URZ ;  /* 0xcccccccd270478a5 */ /* 0x000fe2000f8e003f */
[----:B------:R-:W-:Y:S01]  /*1eb0*/  LOP3.LUT R3, R8, 0x40, R3, 0xe2, !PT ;  /* 0x0000004008037812 */ /* 0x000fe200078ee203 */
[----:B------:R-:W-:Y:S01]  /*1ec0*/  USEL UR6, URZ, 0x1, !UP0 ;  /* 0x000000013f067887 */ /* 0x000fe2000c000000 */
[----:B------:R-:W-:Y:S01]  /*1ed0*/  IMAD R8, R21, UR8, RZ ;  /* 0x0000000815087c24 */ /* 0x000fe2000f8e02ff */
[----:B------:R-:W-:Y:S01]  /*1ee0*/  USHF.R.U32.HI UR4, URZ, 0x2, UR5 ;  /* 0x000000023f047899 */ /* 0x000fe20008011605 */
[----:B------:R-:W-:Y:S01]  /*1ef0*/  IMAD R0, R0, -0x40, R7 ;  /* 0xffffffc000007824 */ /* 0x000fe200078e0207 */
[----:B------:R-:W-:Y:S01]  /*1f00*/  ULOP3.LUT UR38, UR38, UR6, URZ, 0x3c, !UPT ;  /* 0x0000000626267292 */ /* 0x000fe2000f8e3c3f */
[----:B--2---:R-:W-:Y:S01]  /*1f10*/  IMAD R10, R5, -0x2, R6 ;  /* 0xfffffffe050a7824 */ /* 0x004fe200078e0206 */
[----:B------:R-:W-:Y:S01]  /*1f20*/  ISETP.GE.AND P0, PT, R11, R6, PT ;  /* 0x000000060b00720c */ /* 0x000fe20003f06270 */
[----:B------:R-:W-:Y:S01]  /*1f30*/  IMAD.SHL.U32 R5, R94, 0x100, RZ ;  /* 0x000001005e057824 */ /* 0x000fe200078e00ff */
[----:B------:R-:W-:Y:S01]  /*1f40*/  SHF.L.U32 R6, R18, 0x1, RZ ;  /* 0x0000000112067819 */ /* 0x000fe200000006ff */
[----:B------:R-:W-:Y:S01]  /*1f50*/  IMAD.WIDE R94, R94, 0x100, RZ ;  /* 0x000001005e5e7825 */ /* 0x000fe200078e02ff */
[----:B------:R-:W-:-:S02]  /*1f60*/  UIMAD UR39, UR4, -0x5, UR39 ;  /* 0xfffffffb042778a4 */ /* 0x000fc4000f8e0227 */
[----:B------:R-:W-:Y:S01]  /*1f70*/  ISETP.GE.OR P0, PT, R5, UR7, P0 ;  /* 0x0000000705007c0c */ /* 0x000fe20008706670 */
[----:B------:R-:W-:Y:S01]  /*1f80*/  IMAD R13, R23, UR9, R8 ;  /* 0x00000009170d7c24 */ /* 0x000fe2000f8e0208 */
[----:B------:R-:W-:Y:S01]  /*1f90*/  LOP3.LUT R6, R11, 0x6, R6, 0xf8, !PT ;  /* 0x000000060b067812 */ /* 0x000fe200078ef806 */
[----:B------:R-:W-:Y:S01]  /*1fa0*/  @UP1 ULOP3.LUT UR38, UR38, 0x1, UR4, 0x78, !UPT ;  /* 0x0000000126261892 */ /* 0x000fe2000f8e7804 */
[----:B------:R-:W-:Y:S01]  /*1fb0*/  LOP3.LUT R113, R94, R3, R4, 0xfe, !PT ;  /* 0x000000035e717212 */ /* 0x000fe200078efe04 */
[----:B------:R-:W-:Y:S01]  /*1fc0*/  IMAD.IADD R4, R10, 0x1, -R11 ;  /* 0x000000010a047824 */ /* 0x000fe200078e0a0b */
[----:B------:R-:W-:Y:S02]  /*1fd0*/  SHF.R.S32.HI R7, RZ, 0x1f, R6 ;  /* 0x0000001fff077819 */ /* 0x000fe40000011406 */
[----:B------:R-:W-:Y:S01]  /*1fe0*/  IADD3 R3, -R5, UR7, R0 ;  /* 0x0000000705037c10 */ /* 0x000fe2000fffe100 */
[----:B------:R-:W-:Y:S02]  /*1ff0*/  IMAD.MOV.U32 R0, RZ, RZ, -0x1 ;  /* 0xffffffffff007424 */ /* 0x000fe400078e00ff */
[----:B------:R-:W-:-:S04]  /*2000*/  IMAD.WIDE.U32 R8, R23, UR8, R6 ;  /* 0x0000000817087c25 */ /* 0x000fc8000f8e0006 */
[----:B------:R-:W-:Y:S01]  /*2010*/  IMAD.IADD R9, R9, 0x1, R13 ;  /* 0x0000000109097824 */ /* 0x000fe200078e020d */
[----:B------:R-:W-:Y:S06]  /*2020*/  @P0 BRA `(.L_x_28) ;  /* 0x0000004c007c0947 */ /* 0x000fec0003800000 */
[----:B------:R-:W0:Y:S01]  /*2030*/  LDC.64 R12, c[0x0][0x5c8] ;  /* 0x00017200ff0c7b82 */ /* 0x000e220000000a00 */
[----:B-----5:R-:W-:Y:S01]  /*2040*/  FSETP.NEU.AND P1, PT, R89, RZ, PT ;  /* 0x000000ff5900720b */ /* 0x020fe20003f2d000 */
[----:B------:R-:W-:Y:S01]  /*2050*/  BSSY B0, `(.L_x_28) ;  /* 0x00004dc000007945 */ /* 0x000fe20003800000 */
[----:B------:R-:W-:-:S04]  /*2060*/  ISETP.GT.AND P6, PT, R4, RZ, PT ;  /* 0x000000ff0400720c */ /* 0x000fc80003fc4270 */
[----:B------:R-:W-:Y:S01]  /*2070*/  ISETP.GT.AND P0, PT, R3, RZ, P6 ;  /* 0x000000ff0300720c */ /* 0x000fe20003704270 */
[-C--:B0-----:R-:W-:Y:S02]  /*2080*/  IMAD R10, R95, R12.reuse, RZ ;  /* 0x0000000c5f0a7224 */ /* 0x081fe400078e02ff */
[----:B------:R-:W-:-:S04]  /*2090*/  IMAD.WIDE.U32 R104, R113, R12, R8 ;  /* 0x0000000c71687225 */ /* 0x000fc800078e0008 */
[----:B------:R-:W-:-:S04]  /*20a0*/  IMAD R5, R113, R13, R10 ;  /* 0x0000000d71057224 */ /* 0x000fc800078e020a */
[----:B------:R-:W-:Y:S01]  /*20b0*/  IMAD.IADD R93, R105, 0x1, R5 ;  /* 0x00000001695d7824 */ /* 0x000fe200078e0205 */
[----:B------:R-:W-:Y:S06]  /*20c0*/  @!P1 BRA `(.L_x_29) ;  /* 0x0000003400789947 */ /* 0x000fec0003800000 */
[----:B------:R-:W0:Y:S01]  /*20d0*/  LDC.64 R14, c[0x0][0x5b8] ;  /* 0x00016e00ff0e7b82 */ /* 0x000e220000000a00 */
[----:B------:R-:W-:-:S07]  /*20e0*/  ULDC.64 UR4, c[0x0][0x5c0] ;  /* 0x0001700000047ab9 */ /* 0x000fce0000000a00 */
[----:B------:R-:W1:Y:S08]  /*20f0*/  LDC.64 R96, c[0x0][0x5b0] ;  /* 0x00016c00ff607b82 */ /* 0x000e700000000a00 */
[----:B------:R-:W2:Y:S01]  /*2100*/  LDC.64 R10, c[0x0][0x5a8] ;  /* 0x00016a00ff0a7b82 */ /* 0x000ea20000000a00 */
[-C--:B0-----:R-:W-:Y:S02]  /*2110*/  IMAD R8, R21, R14.reuse, RZ ;  /* 0x0000000e15087224 */ /* 0x081fe400078e02ff */
[----:B------:R-:W-:-:S04]  /*2120*/  IMAD.WIDE.U32 R20, R23, R14, R6 ;  /* 0x0000000e17147225 */ /* 0x000fc800078e0006 */
[----:B------:R-:W-:Y:S02]  /*2130*/  IMAD R103, R23, R15, R8 ;  /* 0x0000000f17677224 */ /* 0x000fe400078e0208 */
[-C--:B-1----:R-:W-:Y:S02]  /*2140*/  IMAD R8, R95, R96.reuse, RZ ;  /* 0x000000605f087224 */ /* 0x082fe400078e02ff */
[----:B------:R-:W-:Y:S02]  /*2150*/  IMAD.IADD R91, R21, 0x1, R103 ;  /* 0x00000001155b7824 */ /* 0x000fe400078e0267 */
[----:B------:R-:W-:Y:S02]  /*2160*/  IMAD.MOV.U32 R90, RZ, RZ, R20 ;  /* 0x000000ffff5a7224 */ /* 0x000fe400078e0014 */
[C---:B------:R-:W-:Y:S02]  /*2170*/  IMAD R109, R113.reuse, R97, R8 ;  /* 0x00000061716d7224 */ /* 0x040fe400078e0208 */
[----:B------:R-:W-:-:S04]  /*2180*/  IMAD.WIDE.U32 R8, R113, R96, R90 ;  /* 0x0000006071087225 */ /* 0x000fc800078e005a */
[----:B------:R-:W-:Y:S01]  /*2190*/  IMAD.IADD R5, R9, 0x1, R109 ;  /* 0x0000000109057824 */ /* 0x000fe200078e026d */
[----:B--2---:R-:W-:-:S04]  /*21a0*/  LEA R98, P1, R8, R10, 0x1 ;  /* 0x0000000a08627211 */ /* 0x004fc800078208ff */
[----:B------:R-:W-:-:S05]  /*21b0*/  LEA.HI.X R99, R8, R11, R5, 0x1, P1 ;  /* 0x0000000b08637211 */ /* 0x000fca00008f0c05 */
[----:B------:R-:W2:Y:S01]  /*21c0*/  @P0 LDG.E.LTC128B.U16 R5, desc[UR36][R98.64] ;  /* 0x0000002462050981 */ /* 0x000ea2000c1e1520 */
[----:B------:R-:W-:Y:S01]  /*21d0*/  ISETP.GT.AND P4, PT, R4, 0x1, PT ;  /* 0x000000010400780c */ /* 0x000fe20003f84270 */
[----:B------:R-:W-:Y:S01]  /*21e0*/  IMAD.WIDE.U32 R8, R113, R96, R6 ;  /* 0x0000006071087225 */ /* 0x000fe200078e0006 */
[----:B------:R-:W-:Y:S02]  /*21f0*/  BSSY B1, `(.L_x_30) ;  /* 0x0000013000017945 */ /* 0x000fe40003800000 */
[----:B------:R-:W-:Y:S01]  /*2200*/  P2R R107, PR, RZ, 0x10 ;  /* 0x00000010ff6b7803 */ /* 0x000fe20000000000 */
[----:B------:R-:W-:Y:S02]  /*2210*/  IMAD.IADD R9, R109, 0x1, R9 ;  /* 0x000000016d097824 */ /* 0x000fe400078e0209 */
[----:B------:R-:W-:-:S04]  /*2220*/  IMAD.WIDE.U32 R100, R23, R14, R8 ;  /* 0x0000000e17647225 */ /* 0x000fc800078e0008 */
[----:B------:R-:W-:Y:S01]  /*2230*/  IMAD.IADD R9, R103, 0x1, R101 ;  /* 0x0000000167097824 */ /* 0x000fe200078e0265 */
[----:B------:R-:W-:Y:S02]  /*2240*/  LEA R8, P2, R100, R10, 0x1 ;  /* 0x0000000a64087211 */ /* 0x000fe400078408ff */
[----:B------:R-:W-:Y:S02]  /*2250*/  SHF.L.U64.HI R101, R96, 0x3, R97 ;  /* 0x0000000360657819 */ /* 0x000fe40000010261 */
[----:B------:R-:W-:Y:S01]  /*2260*/  LEA.HI.X R9, R100, R11, R9, 0x1, P2 ;  /* 0x0000000b64097211 */ /* 0x000fe200010f0c09 */
[----:B------:R-:W-:Y:S02]  /*2270*/  IMAD.SHL.U32 R100, R96, 0x8, RZ ;  /* 0x0000000860647824 */ /* 0x000fe400078e00ff */
[----:B--2---:R-:W-:-:S04]  /*2280*/  IMAD.U32 R92, R5, 0x10000, RZ ;  /* 0x00010000055c7824 */ /* 0x004fc800078e00ff */
[----:B------:R-:W-:Y:S01]  /*2290*/  FMUL R15, R92, R89 ;  /* 0x000000595c0f7220 */ /* 0x000fe20000400000 */
[----:B------:R-:W-:-:S03]  /*22a0*/  LEA R92, P1, R104, UR4, 0x1 ;  /* 0x00000004685c7c11 */ /* 0x000fc6000f8208ff */
[----:B------:R-:W-:Y:S01]  /*22b0*/  FFMA R15, R56, R88, R15 ;  /* 0x00000058380f7223 */ /* 0x000fe2000000000f */
[----:B------:R-:W-:Y:S02]  /*22c0*/  LEA.HI.X R93, R104, UR5, R93, 0x1, P1 ;  /* 0x00000005685d7c11 */ /* 0x000fe400088f0c5d */
[----:B------:R-:W-:Y:S02]  /*22d0*/  ISETP.GT.AND P1, PT, R3, RZ, P4 ;  /* 0x000000ff0300720c */ /* 0x000fe40002724270 */
[----:B------:R-:W-:-:S05]  /*22e0*/  F2FP.BF16.F32.PACK_AB R15, RZ, R15 ;  /* 0x0000000fff0f723e */ /* 0x000fca00000010ff */
[----:B------:R0:W-:Y:S06]  /*22f0*/  @P0 STG.E.U16 desc[UR36][R92.64], R15 ;  /* 0x0000000f5c000986 */ /* 0x0001ec000c101524 */
[----:B------:R-:W-:Y:S05]  /*2300*/  @!P1 BRA `(.L_x_31) ;  /* 0x0000000000049947 */ /* 0x000fea0003800000 */
[----:B------:R1:W5:Y:S02]  /*2310*/  LDG.E.LTC128B.U16 R5, desc[UR36][R8.64+0x2] ;  /* 0x0000022408057981 */ /* 0x000364000c1e1520 */
.L_x_31:
[----:B------:R-:W-:Y:S05]  /*2320*/  BSYNC B1 ;  /* 0x0000000000017941 */ /* 0x000fea0003800000 */
.L_x_30:
[----:B------:R-:W-:Y:S01]  /*2330*/  IMAD.WIDE.U32 R104, R113, R96, R100 ;  /* 0x0000006071687225 */ /* 0x000fe200078e0064 */
[----:B------:R-:W-:-:S03]  /*2340*/  ISETP.GT.AND P0, PT, R3, 0x8, P6 ;  /* 0x000000080300780c */ /* 0x000fc60003704270 */
[----:B-----5:R-:W-:Y:S01]  /*2350*/  IMAD.U32 R56, R5, 0x10000, RZ ;  /* 0x0001000005387824 */ /* 0x020fe200078e00ff */
[----:B0-----:R-:W-:Y:S01]  /*2360*/  IADD3 R15, P2, R20, R104, RZ ;  /* 0x00000068140f7210 */ /* 0x001fe20007f5e0ff */
[----:B------:R-:W-:Y:S02]  /*2370*/  IMAD.IADD R109, R109, 0x1, R105 ;  /* 0x000000016d6d7824 */ /* 0x000fe400078e0269 */
[----:B------:R-:W-:Y:S02]  /*2380*/  FMUL R56, R56, R89 ;  /* 0x0000005938387220 */ /* 0x000fe40000400000 */
[----:B------:R-:W-:Y:S02]  /*2390*/  IMAD.X R98, R109, 0x1, R91, P2 ;  /* 0x000000016d627824 */ /* 0x000fe400010e065b */
[----:B------:R-:W-:Y:S01]  /*23a0*/  FFMA R57, R57, R88, R56 ;  /* 0x0000005839397223 */ /* 0x000fe20000000038 */
[----:B------:R-:W-:-:S04]  /*23b0*/  LEA R56, P2, R15, R10, 0x1 ;  /* 0x0000000a0f387211 */ /* 0x000fc800078408ff */
[----:B------:R-:W-:Y:S02]  /*23c0*/  F2FP.BF16.F32.PACK_AB R99, RZ, R57 ;  /* 0x00000039ff63723e */ /* 0x000fe400000010ff */
[----:B------:R-:W-:Y:S02]  /*23d0*/  LEA.HI.X R57, R15, R11, R98, 0x1, P2 ;  /* 0x0000000b0f397211 */ /* 0x000fe400010f0c62 */
[----:B------:R-:W-:Y:S01]  /*23e0*/  PRMT R15, R5, 0x7610, R15 ;  /* 0x00007610050f7816 */ /* 0x000fe2000000000f */
[----:B------:R0:W-:Y:S05]  /*23f0*/  @P1 STG.E.U16 desc[UR36][R92.64+0x2], R99 ;  /* 0x000002635c001986 */ /* 0x0001ea000c101524 */
[----:B------:R2:W3:Y:S01]  /*2400*/  @P0 LDG.E.LTC128B.U16 R15, desc[UR36][R56.64] ;  /* 0x00000024380f0981 */ /* 0x0004e2000c1e1520 */
[----:B------:R-:W-:Y:S01]  /*2410*/  IADD3 R104, P1, R6, R104, RZ ;  /* 0x0000006806687210 */ /* 0x000fe20007f3e0ff */
[----:B------:R-:W-:Y:S01]  /*2420*/  BSSY B1, `(.L_x_32) ;  /* 0x0000012000017945 */ /* 0x000fe20003800000 */
[----:B------:R-:W-:-:S03]  /*2430*/  SHF.L.U64.HI R111, R12, 0x4, R13 ;  /* 0x000000040c6f7819 */ /* 0x000fc6000001020d */
[----:B------:R-:W-:Y:S01]  /*2440*/  IMAD.X R105, R7, 0x1, R109, P1 ;  /* 0x0000000107697824 */ /* 0x000fe200008e066d */
[----:B------:R-:W-:Y:S01]  /*2450*/  ISETP.GT.AND P1, PT, R3, 0x8, P4 ;  /* 0x000000080300780c */ /* 0x000fe20002724270 */
[----:B------:R-:W-:Y:S02]  /*2460*/  IMAD.SHL.U32 R109, R12, 0x10, RZ ;  /* 0x000000100c6d7824 */ /* 0x000fe400078e00ff */
[----:B------:R-:W-:-:S03]  /*2470*/  IMAD.WIDE.U32 R104, R23, R14, R104 ;  /* 0x0000000e17687225 */ /* 0x000fc600078e0068 */
[----:B--2---:R-:W-:Y:S01]  /*2480*/  LEA R56, P3, R104, R10, 0x1 ;  /* 0x0000000a68387211 */ /* 0x004fe200078608ff */
[----:B---3--:R-:W-:-:S04]  /*2490*/  IMAD.U32 R98, R15, 0x10000, RZ ;  /* 0x000100000f627824 */ /* 0x008fc800078e00ff */
[----:B------:R-:W-:Y:S01]  /*24a0*/  FMUL R5, R98, R89 ;  /* 0x0000005962057220 */ /* 0x000fe20000400000 */
[----:B------:R-:W-:-:S03]  /*24b0*/  IADD3 R98, P2, R109, R92, RZ ;  /* 0x0000005c6d627210 */ /* 0x000fc60007f5e0ff */
[----:B------:R-:W-:Y:S01]  /*24c0*/  FFMA R5, R58, R88, R5 ;  /* 0x000000583a057223 */ /* 0x000fe20000000005 */
[----:B------:R-:W-:Y:S02]  /*24d0*/  IMAD.IADD R58, R103, 0x1, R105 ;  /* 0x00000001673a7824 */ /* 0x000fe400078e0269 */
[----:B0-----:R-:W-:Y:S02]  /*24e0*/  IMAD.X R99, R111, 0x1, R93, P2 ;  /* 0x000000016f637824 */ /* 0x001fe400010e065d */
[----:B------:R-:W-:Y:S02]  /*24f0*/  F2FP.BF16.F32.PACK_AB R5, RZ, R5 ;  /* 0x00000005ff05723e */ /* 0x000fe400000010ff */
[----:B------:R-:W-:-:S03]  /*2500*/  LEA.HI.X R57, R104, R11, R58, 0x1, P3 ;  /* 0x0000000b68397211 */ /* 0x000fc600018f0c3a */
[----:B------:R0:W-:Y:S01]  /*2510*/  @P0 STG.E.U16 desc[UR36][R98.64], R5 ;  /* 0x0000000562000986 */ /* 0x0001e2000c101524 */
[----:B------:R-:W-:Y:S05]  /*2520*/  @!P1 BRA `(.L_x_33) ;  /* 0x0000000000049947 */ /* 0x000fea0003800000 */
[----:B------:R2:W5:Y:S02]  /*2530*/  LDG.E.LTC128B.U16 R15, desc[UR36][R56.64+0x2] ;  /* 0x00000224380f7981 */ /* 0x000564000c1e1520 */
.L_x_33:
[----:B------:R-:W-:Y:S05]  /*2540*/  BSYNC B1 ;  /* 0x0000000000017941 */ /* 0x000fea0003800000 */
.L_x_32:
[C---:B-----5:R-:W-:Y:S01]  /*2550*/  IMAD.U32 R58, R15.reuse, 0x10000, RZ ;  /* 0x000100000f3a7824 */ /* 0x060fe200078e00ff */
[----:B------:R-:W-:Y:S01]  /*2560*/  ISETP.GT.AND P4, PT, R4, 0x8, PT ;  /* 0x000000080400780c */ /* 0x000fe20003f84270 */
[----:B------:R-:W-:Y:S01]  /*2570*/  BSSY B1, `(.L_x_34) ;  /* 0x000000d000017945 */ /* 0x000fe20003800000 */
[----:B------:R-:W-:Y:S01]  /*2580*/  PRMT R104, R15, 0x7610, R104 ;  /* 0x000076100f687816 */ /* 0x000fe20000000068 */
[----:B------:R-:W-:Y:S01]  /*2590*/  FMUL R58, R58, R89 ;  /* 0x000000593a3a7220 */ /* 0x000fe20000400000 */
[----:B------:R-:W-:Y:S02]  /*25a0*/  ISETP.GT.AND P0, PT, R3, RZ, P4 ;  /* 0x000000ff0300720c */ /* 0x000fe40002704270 */
[----:B------:R-:W-:Y:S01]  /*25b0*/  P2R R108, PR, RZ, 0x10 ;  /* 0x00000010ff6c7803 */ /* 0x000fe20000000000 */
[----:B------:R-:W-:Y:S01]  /*25c0*/  FFMA R58, R59, R88, R58 ;  /* 0x000000583b3a7223 */ /* 0x000fe2000000003a */
[----:B------:R-:W-:-:S04]  /*25d0*/  IMAD.MOV.U32 R59, RZ, RZ, R99 ;  /* 0x000000ffff3b7224 */ /* 0x000fc800078e0063 */
[----:B------:R-:W-:-:S04]  /*25e0*/  F2FP.BF16.F32.PACK_AB R58, RZ, R58 ;  /* 0x0000003aff3a723e */ /* 0x000fc800000010ff */
[----:B0-----:R-:W-:Y:S01]  /*25f0*/  PRMT R5, R58, 0x7610, R5 ;  /* 0x000076103a057816 */ /* 0x001fe20000000005 */
[----:B------:R-:W-:-:S05]  /*2600*/  IMAD.MOV.U32 R58, RZ, RZ, R98 ;  /* 0x000000ffff3a7224 */ /* 0x000fca00078e0062 */
[----:B------:R0:W-:Y:S01]  /*2610*/  @P1 STG.E.U16 desc[UR36][R58.64+0x2], R5 ;  /* 0x000002053a001986 */ /* 0x0001e2000c101524 */
[----:B------:R-:W-:Y:S05]  /*2620*/  @!P0 BRA `(.L_x_35) ;  /* 0x0000000000048947 */ /* 0x000fea0003800000 */
[----:B------:R3:W5:Y:S02]  /*2630*/  LDG.E.LTC128B.U16 R104, desc[UR36][R8.64+0x10] ;  /* 0x0000102408687981 */ /* 0x000764000c1e1520 */
.L_x_35:
[----:B------:R-:W-:Y:S05]  /*2640*/  BSYNC B1 ;  /* 0x0000000000017941 */ /* 0x000fea0003800000 */
.L_x_34:
[----:B-----5:R-:W-:Y:S01]  /*2650*/  IMAD.U32 R106, R104, 0x10000, RZ ;  /* 0x00010000686a7824 */ /* 0x020fe200078e00ff */
[C---:B------:R-:W-:Y:S01]  /*2660*/  SHF.L.U64.HI R15, R12.reuse, 0x8, R13 ;  /* 0x000000080c0f7819 */ /* 0x040fe2000001020d */
[----:B0-----:R-:W-:Y:S01]  /*2670*/  IMAD.SHL.U32 R5, R12, 0x100, RZ ;  /* 0x000001000c057824 */ /* 0x001fe200078e00ff */
[----:B------:R-:W-:Y:S01]  /*2680*/  ISETP.GT.AND P3, PT, R4, 0x9, PT ;  /* 0x000000090400780c */ /* 0x000fe20003f64270 */
[----:B------:R-:W-:Y:S01]  /*2690*/  FMUL R105, R106, R89 ;  /* 0x000000596a697220 */ /* 0x000fe20000400000 */
[----:B------:R-:W-:Y:S02]  /*26a0*/  BSSY B1, `(.L_x_36) ;  /* 0x000000a000017945 */ /* 0x000fe40003800000 */
[----:B------:R-:W-:Y:S01]  /*26b0*/  IADD3 R12, P1, P2, R5, R92, R109 ;  /* 0x0000005c050c7210 */ /* 0x000fe20007a3e06d */
[----:B------:R-:W-:-:S03]  /*26c0*/  FFMA R105, R60, R88, R105 ;  /* 0x000000583c697223 */ /* 0x000fc60000000069 */
[----:B------:R-:W-:Y:S02]  /*26d0*/  IADD3.X R13, R15, R93, R111, P1, P2 ;  /* 0x0000005d0f0d7210 */ /* 0x000fe40000fe446f */
[----:B------:R-:W-:Y:S02]  /*26e0*/  F2FP.BF16.F32.PACK_AB R60, RZ, R105 ;  /* 0x00000069ff3c723e */ /* 0x000fe400000010ff */
[----:B------:R-:W-:Y:S02]  /*26f0*/  ISETP.GT.AND P1, PT, R3, RZ, P3 ;  /* 0x000000ff0300720c */ /* 0x000fe40001f24270 */
[----:B------:R-:W-:Y:S01]  /*2700*/  P2R R105, PR, RZ, 0x8 ;  /* 0x00000008ff697803 */ /* 0x000fe20000000000 */
[----:B------:R0:W-:Y:S10]  /*2710*/  @P0 STG.E.U16 desc[UR36][R92.64+0x10], R60 ;  /* 0x0000103c5c000986 */ /* 0x0001f4000c101524 */
[----:B------:R-:W-:Y:S05]  /*2720*/  @!P1 BRA `(.L_x_37) ;  /* 0x0000000000049947 */ /* 0x000fea0003800000 */
[----:B------:R4:W5:Y:S02]  /*2730*/  LDG.E.LTC128B.U16 R104, desc[UR36][R8.64+0x12] ;  /* 0x0000122408687981 */ /* 0x000964000c1e1520 */
.L_x_37:
[----:B------:R-:W-:Y:S05]  /*2740*/  BSYNC B1 ;  /* 0x0000000000017941 */ /* 0x000fea0003800000 */
.L_x_36:
[----:B0----5:R-:W-:Y:S01]  /*2750*/  IMAD.U32 R60, R104, 0x10000, RZ ;  /* 0x00010000683c7824 */ /* 0x021fe200078e00ff */
[----:B------:R-:W-:Y:S01]  /*2760*/  ISETP.GT.AND P0, PT, R3, 0x8, P4 ;  /* 0x000000080300780c */ /* 0x000fe20002704270 */
[----:B------:R-:W-:Y:S02]  /*2770*/  BSSY B1, `(.L_x_38) ;  /* 0x000000a000017945 */ /* 0x000fe40003800000 */
[----:B------:R-:W-:-:S04]  /*2780*/  FMUL R60, R60, R89 ;  /* 0x000000593c3c7220 */ /* 0x000fc80000400000 */
[----:B------:R-:W-:Y:S01]  /*2790*/  FFMA R60, R61, R88, R60 ;  /* 0x000000583d3c7223 */ /* 0x000fe2000000003c */
[----:B------:R-:W-:-:S04]  /*27a0*/  @P1 IMAD.MOV.U32 R61, RZ, RZ, R93 ;  /* 0x000000ffff3d1224 */ /* 0x000fc800078e005d */
[----:B------:R-:W-:-:S04]  /*27b0*/  F2FP.BF16.F32.PACK_AB R60, RZ, R60 ;  /* 0x0000003cff3c723e */ /* 0x000fc800000010ff */
[----:B------:R-:W-:Y:S01]  /*27c0*/  PRMT R106, R60, 0x7610, R106 ;  /* 0x000076103c6a7816 */ /* 0x000fe2000000006a */
[----:B------:R-:W-:-:S05]  /*27d0*/  @P1 IMAD.MOV.U32 R60, RZ, RZ, R92 ;  /* 0x000000ffff3c1224 */ /* 0x000fca00078e005c */
[----:B------:R0:W-:Y:S01]  /*27e0*/  @P1 STG.E.U16 desc[UR36][R60.64+0x12], R106 ;  /* 0x0000126a3c001986 */ /* 0x0001e2000c101524 */
[----:B------:R-:W-:Y:S05]  /*27f0*/  @!P0 BRA `(.L_x_39) ;  /* 0x0000000000048947 */ /* 0x000fea0003800000 */
[----:B------:R0:W5:Y:S02]  /*2800*/  LDG.E.LTC128B.U16 R104, desc[UR36][R56.64+0x10] ;  /* 0x0000102438687981 */ /* 0x000164000c1e1520 */
.L_x_39:
[----:B------:R-:W-:Y:S05]  /*2810*/  BSYNC B1 ;  /* 0x0000000000017941 */ /* 0x000fea0003800000 */
.L_x_38:
[----:B0----5:R-:W-:Y:S01]  /*2820*/  IMAD.U32 R60, R104, 0x10000, RZ ;  /* 0x00010000683c7824 */ /* 0x021fe200078e00ff */
[----:B------:R-:W-:Y:S01]  /*2830*/  ISETP.GT.AND P1, PT, R3, 0x8, P3 ;  /* 0x000000080300780c */ /* 0x000fe20001f24270 */
[----:B------:R-:W-:Y:S02]  /*2840*/  BSSY B1, `(.L_x_40) ;  /* 0x0000007000017945 */ /* 0x000fe40003800000 */
[----:B------:R-:W-:-:S04]  /*2850*/  FMUL R61, R60, R89 ;  /* 0x000000593c3d7220 */ /* 0x000fc80000400000 */
[----:B------:R-:W-:-:S05]  /*2860*/  FFMA R61, R62, R88, R61 ;  /* 0x000000583e3d7223 */ /* 0x000fca000000003d */
[----:B------:R-:W-:-:S05]  /*2870*/  F2FP.BF16.F32.PACK_AB R61, RZ, R61 ;  /* 0x0000003dff3d723e */ /* 0x000fca00000010ff */
[----:B------:R0:W-:Y:S01]  /*2880*/  @P0 STG.E.U16 desc[UR36][R58.64+0x10], R61 ;  /* 0x0000103d3a000986 */ /* 0x0001e2000c101524 */
[----:B------:R-:W-:Y:S05]  /*2890*/  @!P1 BRA `(.L_x_41) ;  /* 0x0000000000049947 */ /* 0x000fea0003800000 */
[----:B------:R0:W5:Y:S02]  /*28a0*/  LDG.E.LTC128B.U16 R104, desc[UR36][R56.64+0x12] ;  /* 0x0000122438687981 */ /* 0x000164000c1e1520 */
.L_x_41:
[----:B------:R-:W-:Y:S05]  /*28b0*/  BSYNC B1 ;  /* 0x0000000000017941 */ /* 0x000fea0003800000 */
.L_x_40:
[----:B-----5:R-:W-:Y:S01]  /*28c0*/  IMAD.U32 R60, R104, 0x10000, RZ ;  /* 0x00010000683c7824 */ /* 0x020fe200078e00ff */
[----:B------:R-:W-:Y:S01]  /*28d0*/  IADD3 R113, P0, R113, 0x80, RZ ;  /* 0x0000008071717810 */ /* 0x000fe20007f1e0ff */
[----:B------:R-:W-:Y:S01]  /*28e0*/  BSSY B1, `(.L_x_42) ;  /* 0x000000b000017945 */ /* 0x000fe20003800000 */
[----:B------:R-:W-:Y:S01]  /*28f0*/  ISETP.GT.AND P2, PT, R4, 0x10, PT ;  /* 0x000000100400780c */ /* 0x000fe20003f44270 */
[----:B------:R-:W-:Y:S02]  /*2900*/  FMUL R60, R60, R89 ;  /* 0x000000593c3c7220 */ /* 0x000fe40000400000 */
[----:B------:R-:W-:Y:S01]  /*2910*/  IMAD.X R95, RZ, RZ, R95, P0 ;  /* 0x000000ffff5f7224 */ /* 0x000fe200000e065f */
[----:B------:R-:W-:Y:S01]  /*2920*/  ISETP.GT.AND P0, PT, R3, RZ, P2 ;  /* 0x000000ff0300720c */ /* 0x000fe20001704270 */
[----:B------:R-:W-:Y:S01]  /*2930*/  FFMA R60, R63, R88, R60 ;  /* 0x000000583f3c7223 */ /* 0x000fe2000000003c */
[----:B------:R-:W-:-:S04]  /*2940*/  P2R R106, PR, RZ, 0x4 ;  /* 0x00000004ff6a7803 */ /* 0x000fc80000000000 */
[----:B------:R-:W-:-:S05]  /*2950*/  F2FP.BF16.F32.PACK_AB R60, RZ, R60 ;  /* 0x0000003cff3c723e */ /* 0x000fca00000010ff */
[----:B------:R0:W-:Y:S02]  /*2960*/  @P1 STG.E.U16 desc[UR36][R58.64+0x12], R60 ;  /* 0x0000123c3a001986 */ /* 0x0001e4000c101524 */
[----:B------:R-:W-:Y:S05]  /*2970*/  @!P0 BRA `(.L_x_43) ;  /* 0x0000000000048947 */ /* 0x000fea0003800000 */
[----:B------:R0:W5:Y:S02]  /*2980*/  LDG.E.LTC128B.U16 R104, desc[UR36][R8.64+0x20] ;  /* 0x0000202408687981 */ /* 0x000164000c1e1520 */
.L_x_43:
[----:B------:R-:W-:Y:S05]  /*2990*/  BSYNC B1 ;  /* 0x0000000000017941 */ /* 0x000fea0003800000 */
.L_x_42:
[----:B0----5:R-:W-:Y:S01]  /*29a0*/  IMAD.U32 R60, R104, 0x10000, RZ ;  /* 0x00010000683c7824 */ /* 0x021fe200078e00ff */
[----:B------:R-:W-:Y:S01]  /*29b0*/  ISETP.GT.AND P1, PT, R4, 0x11, PT ;  /* 0x000000110400780c */ /* 0x000fe20003f24270 */
[-C--:B------:R-:W-:Y:S01]  /*29c0*/  IMAD.WIDE.U32 R62, R113, R96.reuse, R6 ;  /* 0x00000060713e7225 */ /* 0x080fe200078e0006 */
[----:B------:R-:W-:Y:S03]  /*29d0*/  BSSY B1, `(.L_x_44) ;  /* 0x0000021000017945 */ /* 0x000fe60003800000 */
[----:B------:R-:W-:Y:S01]  /*29e0*/  FMUL R21, R60, R89 ;  /* 0x000000593c157220 */ /* 0x000fe20000400000 */
[----:B------:R-:W-:-:S03]  /*29f0*/  IMAD R60, R95, R96, RZ ;  /* 0x000000605f3c7224 */ /* 0x000fc600078e02ff */
[----:B------:R-:W-:Y:S01]  /*2a00*/  FFMA R21, R64, R88, R21 ;  /* 0x0000005840157223 */ /* 0x000fe20000000015 */
[C---:B------:R-:W-:Y:S02]  /*2a10*/  IMAD R109, R113.reuse, R97, R60 ;  /* 0x00000061716d7224 */ /* 0x040fe400078e023c */
[----:B------:R-:W-:Y:S02]  /*2a20*/  IMAD.WIDE.U32 R60, R113, R96, R90 ;  /* 0x00000060713c7225 */ /* 0x000fe400078e005a */
[----:B------:R-:W-:Y:S02]  /*2a30*/  F2FP.BF16.F32.PACK_AB R21, RZ, R21 ;  /* 0x00000015ff15723e */ /* 0x000fe400000010ff */
[----:B------:R-:W-:Y:S02]  /*2a40*/  IMAD.IADD R63, R109, 0x1, R63 ;  /* 0x000000016d3f7824 */ /* 0x000fe400078e023f */
[----:B------:R-:W-:Y:S01]  /*2a50*/  PRMT R95, R21, 0x7610, R95 ;  /* 0x00007610155f7816 */ /* 0x000fe2000000005f */
[----:B------:R-:W-:-:S02]  /*2a60*/  IMAD.IADD R21, R61, 0x1, R109 ;  /* 0x000000013d157824 */ /* 0x000fc400078e026d */
[----:B------:R-:W-:Y:S02]  /*2a70*/  IMAD.WIDE.U32 R96, R113, R96, R100 ;  /* 0x0000006071607225 */ /* 0x000fe400078e0064 */
[----:B------:R0:W-:Y:S02]  /*2a80*/  @P0 STG.E.U16 desc[UR36][R92.64+0x20], R95 ;  /* 0x0000205f5c000986 */ /* 0x0001e4000c101524 */
[----:B------:R-:W-:Y:S02]  /*2a90*/  IMAD.IADD R109, R109, 0x1, R97 ;  /* 0x000000016d6d7824 */ /* 0x000fe400078e0261 */
[----:B0-----:R-:W-:Y:S01]  /*2aa0*/  IMAD.WIDE.U32 R94, R23, R14, R62 ;  /* 0x0000000e175e7225 */ /* 0x001fe200078e003e */
[----:B------:R-:W-:-:S04]  /*2ab0*/  LEA R62, P0, R60, R10, 0x1 ;  /* 0x0000000a3c3e7211 */ /* 0x000fc800078008ff */
[----:B------:R-:W-:Y:S01]  /*2ac0*/  LEA.HI.X R63, R60, R11, R21, 0x1, P0 ;  /* 0x0000000b3c3f7211 */ /* 0x000fe200000f0c15 */
[----:B------:R-:W-:Y:S01]  /*2ad0*/  IMAD.IADD R21, R103, 0x1, R95 ;  /* 0x0000000167157824 */ /* 0x000fe200078e025f */
[----:B------:R-:W-:-:S04]  /*2ae0*/  LEA R60, P0, R94, R10, 0x1 ;  /* 0x0000000a5e3c7211 */ /* 0x000fc800078008ff */
[----:B------:R-:W-:Y:S02]  /*2af0*/  LEA.HI.X R61, R94, R11, R21, 0x1, P0 ;  /* 0x0000000b5e3d7211 */ /* 0x000fe400000f0c15 */
[----:B------:R-:W-:-:S05]  /*2b00*/  IADD3 R64, P0, R20, R96, RZ ;  /* 0x0000006014407210 */ /* 0x000fca0007f1e0ff */
[----:B------:R-:W-:Y:S01]  /*2b10*/  IMAD.X R90, R109, 0x1, R91, P0 ;  /* 0x000000016d5a7824 */ /* 0x000fe200000e065b */
[----:B------:R-:W-:-:S05]  /*2b20*/  IADD3 R20, P0, R6, R96, RZ ;  /* 0x0000006006147210 */ /* 0x000fca0007f1e0ff */
[----:B------:R-:W-:Y:S01]  /*2b30*/  IMAD.X R21, R7, 0x1, R109, P0 ;  /* 0x0000000107157824 */ /* 0x000fe200000e066d */
[----:B------:R-:W-:Y:S01]  /*2b40*/  LEA R6, P0, R64, R10, 0x1 ;  /* 0x0000000a40067211 */ /* 0x000fe200078008ff */
[----:B------:R-:W-:-:S03]  /*2b50*/  IMAD.WIDE.U32 R20, R23, R14, R20 ;  /* 0x0000000e17147225 */ /* 0x000fc600078e0014 */
[----:B------:R-:W-:Y:S02]  /*2b60*/  LEA.HI.X R7, R64, R11, R90, 0x1, P0 ;  /* 0x0000000b40077211 */ /* 0x000fe400000f0c5a */
[----:B------:R-:W-:Y:S01]  /*2b70*/  P2R R23, PR, RZ, 0x2 ;  /* 0x00000002ff177803 */ /* 0x000fe20000000000 */
[----:B------:R-:W-:Y:S01]  /*2b80*/  IMAD.IADD R103, R103, 0x1, R21 ;  /* 0x0000000167677824 */ /* 0x000fe200078e0215 */
[----:B------:R-:W-:-:S04]  /*2b90*/  LEA R10, P0, R20, R10, 0x1 ;  /* 0x0000000a140a7211 */ /* 0x000fc800078008ff */
[----:B------:R-:W-:Y:S02]  /*2ba0*/  LEA.HI.X R11, R20, R11, R103, 0x1, P0 ;  /* 0x0000000b140b7211 */ /* 0x000fe400000f0c67 */
[----:B------:R-:W-:-:S13]  /*2bb0*/  ISETP.GT.AND P0, PT, R3, RZ, P1 ;  /* 0x000000ff0300720c */ /* 0x000fda0000f04270 */
[----:B------:R-:W-:Y:S05]  /*2bc0*/  @!P0 BRA `(.L_x_45) ;  /* 0x0000000000048947 */ /* 0x000fea0003800000 */
[----:B------:R0:W5:Y:S02]  /*2bd0*/  LDG.E.LTC128B.U16 R104, desc[UR36][R8.64+0x22] ;  /* 0x0000222408687981 */ /* 0x000164000c1e1520 */
.L_x_45:
[----:B------:R-:W-:Y:S05]  /*2be0*/  BSYNC B1 ;  /* 0x0000000000017941 */ /* 0x000fea0003800000 */
.L_x_44:
[----:B-----5:R-:W-:Y:S01]  /*2bf0*/  IMAD.U32 R14, R104, 0x10000, RZ ;  /* 0x00010000680e7824 */ /* 0x020fe200078e00ff */
[----:B------:R-:W-:Y:S01]  /*2c00*/  BSSY B1, `(.L_x_46) ;  /* 0x000000a000017945 */ /* 0x000fe20003800000 */
[----:B------:R-:W-:Y:S02]  /*2c10*/  @P0 IMAD.MOV.U32 R20, RZ, RZ, R92 ;  /* 0x000000ffff140224 */ /* 0x000fe400078e005c */
[----:B------:R-:W-:Y:S01]  /*2c20*/  FMUL R14, R14, R89 ;  /* 0x000000590e0e7220 */ /* 0x000fe20000400000 */
[----:B------:R-:W-:-:S03]  /*2c30*/  @P0 IMAD.MOV.U32 R21, RZ, RZ, R93 ;  /* 0x000000ffff150224 */ /* 0x000fc600078e005d */
[----:B------:R-:W-:-:S05]  /*2c40*/  FFMA R14, R65, R88, R14 ;  /* 0x00000058410e7223 */ /* 0x000fca000000000e */
[----:B------:R-:W-:-:S05]  /*2c50*/  F2FP.BF16.F32.PACK_AB R14, RZ, R14 ;  /* 0x0000000eff0e723e */ /* 0x000fca00000010ff */
[----:B------:R0:W-:Y:S01]  /*2c60*/  @P0 STG.E.U16 desc[UR36][R20.64+0x22], R14 ;  /* 0x0000220e14000986 */ /* 0x0001e2000c101524 */
[----:B------:R-:W-:-:S13]  /*2c70*/  ISETP.GT.AND P0, PT, R3, 0x8, P2 ;  /* 0x000000080300780c */ /* 0x000fda0001704270 */
[----:B0-----:R-:W-:Y:S05]  /*2c80*/  @!P0 BRA `(.L_x_47) ;  /* 0x0000000000048947 */ /* 0x001fea0003800000 */
[----:B------:R0:W5:Y:S02]  /*2c90*/  LDG.E.LTC128B.U16 R104, desc[UR36][R56.64+0x20] ;  /* 0x0000202438687981 */ /* 0x000164000c1e1520 */
.L_x_47:
[----:B------:R-:W-:Y:S05]  /*2ca0*/  BSYNC B1 ;  /* 0x0000000000017941 */ /* 0x000fea0003800000 */
.L_x_46:
[----:B-----5:R-:W-:Y:S01]  /*2cb0*/  SHF.L.U32 R14, R104, 0x10, RZ ;  /* 0x00000010680e7819 */ /* 0x020fe200000006ff */
[----:B------:R-:W-:Y:S04]  /*2cc0*/  BSSY B1, `(.L_x_48) ;  /* 0x0000008000017945 */ /* 0x000fe80003800000 */
[----:B------:R-:W-:-:S04]  /*2cd0*/  FMUL R21, R14, R89 ;  /* 0x000000590e157220 */ /* 0x000fc80000400000 */
[----:B------:R-:W-:-:S05]  /*2ce0*/  FFMA R21, R66, R88, R21 ;  /* 0x0000005842157223 */ /* 0x000fca0000000015 */
[----:B------:R-:W-:-:S05]  /*2cf0*/  F2FP.BF16.F32.PACK_AB R21, RZ, R21 ;  /* 0x00000015ff15723e */ /* 0x000fca00000010ff */
[----:B------:R0:W-:Y:S01]  /*2d00*/  @P0 STG.E.U16 desc[UR36][R58.64+0x20], R21 ;  /* 0x000020153a000986 */ /* 0x0001e2000c101524 */
[----:B------:R-:W-:-:S13]  /*2d10*/  ISETP.GT.AND P0, PT, R3, 0x8, P1 ;  /* 0x000000080300780c */ /* 0x000fda0000f04270 */
[----:B0-----:R-:W-:Y:S05]  /*2d20*/  @!P0 BRA `(.L_x_49) ;  /* 0x0000000000048947 */ /* 0x001fea0003800000 */
[----:B------:R0:W5:Y:S02]  /*2d30*/  LDG.E.LTC128B.U16 R104, desc[UR36][R56.64+0x22] ;  /* 0x0000222438687981 */ /* 0x000164000c1e1520 */
.L_x_49:
[----:B------:R-:W-:Y:S05]  /*2d40*/  BSYNC B1 ;  /* 0x0000000000017941 */ /* 0x000fea0003800000 */
.L_x_48:
[----:B-----5:R-:W-:Y:S01]  /*2d50*/  IMAD.U32 R14, R104, 0x10000, RZ ;  /* 0x00010000680e7824 */ /* 0x020fe200078e00ff */
[----:B------:R-:W-:Y:S01]  /*2d60*/  ISETP.GT.AND P2, PT, R4, 0x18, PT ;  /* 0x000000180400780c */ /* 0x000fe20003f44270 */
[----:B------:R-:W-:Y:S02]  /*2d70*/  BSSY B1, `(.L_x_50) ;  /* 0x0000009000017945 */ /* 0x000fe40003800000 */
[----:B------:R-:W-:Y:S01]  /*2d80*/  FMUL R14, R14, R89 ;  /* 0x000000590e0e7220 */ /* 0x000fe20000400000 */
[----:B------:R-:W-:-:S03]  /*2d90*/  P2R R90, PR, RZ, 0x4 ;  /* 0x00000004ff5a7803 */ /* 0x000fc60000000000 */
[----:B------:R-:W-:-:S05]  /*2da0*/  FFMA R14, R67, R88, R14 ;  /* 0x00000058430e7223 */ /* 0x000fca000000000e */
[----:B------:R-:W-:-:S05]  /*2db0*/  F2FP.BF16.F32.PACK_AB R14, RZ, R14 ;  /* 0x0000000eff0e723e */ /* 0x000fca00000010ff */
[----:B------:R0:W-:Y:S01]  /*2dc0*/  @P0 STG.E.U16 desc[UR36][R58.64+0x22], R14 ;  /* 0x0000220e3a000986 */ /* 0x0001e2000c101524 */
[----:B------:R-:W-:-:S13]  /*2dd0*/  ISETP.GT.AND P0, PT, R3, RZ, P2 ;  /* 0x000000ff0300720c */ /* 0x000fda0001704270 */
[----:B0-----:R-:W-:Y:S05]  /*2de0*/  @!P0 BRA `(.L_x_51) ;  /* 0x0000000000048947 */ /* 0x001fea0003800000 */
[----:B------:R0:W5:Y:S02]  /*2df0*/  LDG.E.LTC128B.U16 R104, desc[UR36][R8.64+0x30] ;  /* 0x0000302408687981 */ /* 0x000164000c1e1520 */
.L_x_51:
[----:B------:R-:W-:Y:S05]  /*2e00*/  BSYNC B1 ;  /* 0x0000000000017941 */ /* 0x000fea0003800000 */
.L_x_50:
[----:B-----5:R-:W-:Y:S01]  /*2e10*/  IMAD.U32 R14, R104, 0x10000, RZ ;  /* 0x00010000680e7824 */ /* 0x020fe200078e00ff */
[----:B------:R-:W-:Y:S01]  /*2e20*/  ISETP.GT.AND P1, PT, R4, 0x19, PT ;  /* 0x000000190400780c */ /* 0x000fe20003f24270 */
[----:B------:R-:W-:Y:S01]  /*2e30*/  @P0 IMAD.MOV.U32 R20, RZ, RZ, R92 ;  /* 0x000000ffff140224 */ /* 0x000fe200078e005c */
[----:B------:R-:W-:Y:S01]  /*2e40*/  BSSY B1, `(.L_x_52) ;  /* 0x000000b000017945 */ /* 0x000fe20003800000 */
[----:B------:R-:W-:-:S04]  /*2e50*/  FMUL R21, R14, R89 ;  /* 0x000000590e157220 */ /* 0x000fc80000400000 */
[----:B------:R-:W-:Y:S01]  /*2e60*/  FFMA R21, R68, R88, R21 ;  /* 0x0000005844157223 */ /* 0x000fe20000000015 */
[----:B------:R-:W-:-:S04]  /*2e70*/  P2R R68, PR, RZ, 0x2 ;  /* 0x00000002ff447803 */ /* 0x000fc80000000000 */
[----:B------:R-:W-:-:S04]  /*2e80*/  F2FP.BF16.F32.PACK_AB R21, RZ, R21 ;  /* 0x00000015ff15723e */ /* 0x000fc800000010ff */
[----:B------:R-:W-:Y:S01]  /*2e90*/  PRMT R14, R21, 0x7610, R14 ;  /* 0x00007610150e7816 */ /* 0x000fe2000000000e */
[----:B------:R-:W-:-:S05]  /*2ea0*/  @P0 IMAD.MOV.U32 R21, RZ, RZ, R93 ;  /* 0x000000ffff150224 */ /* 0x000fca00078e005d */
[----:B------:R0:W-:Y:S01]  /*2eb0*/  @P0 STG.E.U16 desc[UR36][R20.64+0x30], R14 ;  /* 0x0000300e14000986 */ /* 0x0001e2000c101524 */
[----:B------:R-:W-:-:S13]  /*2ec0*/  ISETP.GT.AND P0, PT, R3, RZ, P1 ;  /* 0x000000ff0300720c */ /* 0x000fda0000f04270 */
[----:B0-----:R-:W-:Y:S05]  /*2ed0*/  @!P0 BRA `(.L_x_53) ;  /* 0x0000000000048947 */ /* 0x001fea0003800000 */
[----:B------:R0:W5:Y:S02]  /*2ee0*/  LDG.E.LTC128B.U16 R104, desc[UR36][R8.64+0x32] ;  /* 0x0000322408687981 */ /* 0x000164000c1e1520 */
.L_x_53:
[----:B------:R-:W-:Y:S05]  /*2ef0*/  BSYNC B1 ;  /* 0x0000000000017941 */ /* 0x000fea0003800000 */
.L_x_52:
        /* <DEDUP_REMOVED lines=11> */
.L_x_55:
[----:B------:R-:W-:Y:S05]  /*2fb0*/  BSYNC B1 ;  /* 0x0000000000017941 */ /* 0x000fea0003800000 */
.L_x_54:
[----:B-----5:R-:W-:Y:S01]  /*2fc0*/  IMAD.U32 R14, R104, 0x10000, RZ ;  /* 0x00010000680e7824 */ /* 0x020fe200078e00ff */
[----:B------:R-:W-:Y:S03]  /*2fd0*/  BSSY B1, `(.L_x_56) ;  /* 0x0000008000017945 */ /* 0x000fe60003800000 */
[----:B------:R-:W-:-:S04]  /*2fe0*/  FMUL R21, R14, R89 ;  /* 0x000000590e157220 */ /* 0x000fc80000400000 */
[----:B------:R-:W-:-:S05]  /*2ff0*/  FFMA R21, R70, R88, R21 ;  /* 0x0000005846157223 */ /* 0x000fca0000000015 */
[----:B------:R-:W-:-:S05]  /*3000*/  F2FP.BF16.F32.PACK_AB R21, RZ, R21 ;  /* 0x00000015ff15723e */ /* 0x000fca00000010ff */
[----:B------:R0:W-:Y:S01]  /*3010*/  @P0 STG.E.U16 desc[UR36][R58.64+0x30], R21 ;  /* 0x000030153a000986 */ /* 0x0001e2000c101524 */
[----:B------:R-:W-:-:S13]  /*3020*/  ISETP.GT.AND P0, PT, R3, 0x8, P1 ;  /* 0x000000080300780c */ /* 0x000fda0000f04270 */
[----:B0-----:R-:W-:Y:S05]  /*3030*/  @!P0 BRA `(.L_x_57) ;  /* 0x0000000000048947 */ /* 0x001fea0003800000 */
[----:B------:R0:W5:Y:S02]  /*3040*/  LDG.E.LTC128B.U16 R104, desc[UR36][R56.64+0x32] ;  /* 0x0000322438687981 */ /* 0x000164000c1e1520 */
.L_x_57:
[----:B------:R-:W-:Y:S05]  /*3050*/  BSYNC B1 ;  /* 0x0000000000017941 */ /* 0x000fea0003800000 */
.L_x_56:
        /* <DEDUP_REMOVED lines=11> */
.L_x_59:
[----:B------:R-:W-:Y:S05]  /*3110*/  BSYNC B1 ;  /* 0x0000000000017941 */ /* 0x000fea0003800000 */
.L_x_58:
[----:B-----5:R-:W-:Y:S01]  /*3120*/  IMAD.U32 R14, R104, 0x10000, RZ ;  /* 0x00010000680e7824 */ /* 0x020fe200078e00ff */
[----:B------:R-:W-:Y:S01]  /*3130*/  ISETP.GT.AND P1, PT, R4, 0x21, PT ;  /* 0x000000210400780c */ /* 0x000fe20003f24270 */
[----:B------:R-:W-:Y:S01]  /*3140*/  @P0 IMAD.MOV.U32 R20, RZ, RZ, R92 ;  /* 0x000000ffff140224 */ /* 0x000fe200078e005c */
[----:B------:R-:W-:Y:S01]  /*3150*/  BSSY B1, `(.L_x_60) ;  /* 0x000000b000017945 */ /* 0x000fe20003800000 */
[----:B------:R-:W-:Y:S01]  /*3160*/  FMUL R21, R14, R89 ;  /* 0x000000590e157220 */ /* 0x000fe20000400000 */
[----:B------:R-:W-:-:S03]  /*3170*/  P2R R70, PR, RZ, 0x2 ;  /* 0x00000002ff467803 */ /* 0x000fc60000000000 */
[----:B------:R-:W-:-:S05]  /*3180*/  FFMA R21, R72, R88, R21 ;  /* 0x0000005848157223 */ /* 0x000fca0000000015 */
[----:B------:R-:W-:-:S04]  /*3190*/  F2FP.BF16.F32.PACK_AB R21, RZ, R21 ;  /* 0x00000015ff15723e */ /* 0x000fc800000010ff */
[----:B------:R-:W-:Y:S01]  /*31a0*/  PRMT R14, R21, 0x7610, R14 ;  /* 0x00007610150e7816 */ /* 0x000fe2000000000e */
[----:B------:R-:W-:-:S05]  /*31b0*/  @P0 IMAD.MOV.U32 R21, RZ, RZ, R93 ;  /* 0x000000ffff150224 */ /* 0x000fca00078e005d */
[----:B------:R0:W-:Y:S01]  /*31c0*/  @P0 STG.E.U16 desc[UR36][R20.64+0x40], R14 ;  /* 0x0000400e14000986 */ /* 0x0001e2000c101524 */
[----:B------:R-:W-:-:S13]  /*31d0*/  ISETP.GT.AND P0, PT, R3, RZ, P1 ;  /* 0x000000ff0300720c */ /* 0x000fda0000f04270 */
[----:B0-----:R-:W-:Y:S05]  /*31e0*/  @!P0 BRA `(.L_x_61) ;  /* 0x0000000000048947 */ /* 0x001fea0003800000 */
[----:B------:R0:W5:Y:S02]  /*31f0*/  LDG.E.LTC128B.U16 R104, desc[UR36][R8.64+0x42] ;  /* 0x0000422408687981 */ /* 0x000164000c1e1520 */
.L_x_61:
[----:B------:R-:W-:Y:S05]  /*3200*/  BSYNC B1 ;  /* 0x0000000000017941 */ /* 0x000fea0003800000 */
.L_x_60:
        /* <DEDUP_REMOVED lines=11> */
.L_x_63:
[----:B------:R-:W-:Y:S05]  /*32c0*/  BSYNC B1 ;  /* 0x0000000000017941 */ /* 0x000fea0003800000 */
.L_x_62:
        /* <DEDUP_REMOVED lines=9> */
.L_x_65:
[----:B------:R-:W-:Y:S05]  /*3360*/  BSYNC B1 ;  /* 0x0000000000017941 */ /* 0x000fea0003800000 */
.L_x_64:
        /* <DEDUP_REMOVED lines=11> */
.L_x_67:
[----:B------:R-:W-:Y:S05]  /*3420*/  BSYNC B1 ;  /* 0x0000000000017941 */ /* 0x000fea0003800000 */
.L_x_66:
[----:B-----5:R-:W-:Y:S01]  /*3430*/  IMAD.U32 R14, R104, 0x10000, RZ ;  /* 0x00010000680e7824 */ /* 0x020fe200078e00ff */
[----:B------:R-:W-:Y:S01]  /*3440*/  ISETP.GT.AND P5, PT, R4, 0x29, PT ;  /* 0x000000290400780c */ /* 0x000fe20003fa4270 */
[----:B------:R-:W-:Y:S01]  /*3450*/  @P0 IMAD.MOV.U32 R20, RZ, RZ, R92 ;  /* 0x000000ffff140224 */ /* 0x000fe200078e005c */
[----:B------:R-:W-:Y:S01]  /*3460*/  BSSY B1, `(.L_x_68) ;  /* 0x000000b000017945 */ /* 0x000fe20003800000 */
[----:B------:R-:W-:-:S04]  /*3470*/  FMUL R21, R14, R89 ;  /* 0x000000590e157220 */ /* 0x000fc80000400000 */
[----:B------:R-:W-:-:S05]  /*3480*/  FFMA R21, R76, R88, R21 ;  /* 0x000000584c157223 */ /* 0x000fca0000000015 */
[----:B------:R-:W-:-:S04]  /*3490*/  F2FP.BF16.F32.PACK_AB R21, RZ, R21 ;  /* 0x00000015ff15723e */ /* 0x000fc800000010ff */
[----:B------:R-:W-:Y:S01]  /*34a0*/  PRMT R14, R21, 0x7610, R14 ;  /* 0x00007610150e7816 */ /* 0x000fe2000000000e */
[----:B------:R-:W-:-:S05]  /*34b0*/  @P0 IMAD.MOV.U32 R21, RZ, RZ, R93 ;  /* 0x000000ffff150224 */ /* 0x000fca00078e005d */
[----:B------:R1:W-:Y:S01]  /*34c0*/  @P0 STG.E.U16 desc[UR36][R20.64+0x50], R14 ;  /* 0x0000500e14000986 */ /* 0x0003e2000c101524 */
[----:B------:R-:W-:Y:S02]  /*34d0*/  ISETP.GT.AND P0, PT, R3, RZ, P5 ;  /* 0x000000ff0300720c */ /* 0x000fe40002f04270 */
[----:B-1----:R-:W-:-:S11]  /*34e0*/  P2R R14, PR, RZ, 0x20 ;  /* 0x00000020ff0e7803 */ /* 0x002fd60000000000 */
[----:B------:R-:W-:Y:S05]  /*34f0*/  @!P0 BRA `(.L_x_69) ;  /* 0x0000000000048947 */ /* 0x000fea0003800000 */
[----:B------:R1:W5:Y:S02]  /*3500*/  LDG.E.LTC128B.U16 R104, desc[UR36][R8.64+0x52] ;  /* 0x0000522408687981 */ /* 0x000364000c1e1520 */
.L_x_69:
[----:B------:R-:W-:Y:S05]  /*3510*/  BSYNC B1 ;  /* 0x0000000000017941 */ /* 0x000fea0003800000 */
.L_x_68:
        /* <DEDUP_REMOVED lines=11> */
.L_x_71:
[----:B------:R-:W-:Y:S05]  /*35d0*/  BSYNC B1 ;  /* 0x0000000000017941 */ /* 0x000fea0003800000 */
.L_x_70:
        /* <DEDUP_REMOVED lines=9> */
.L_x_73:
[----:B------:R-:W-:Y:S05]  /*3670*/  BSYNC B1 ;  /* 0x0000000000017941 */ /* 0x000fea0003800000 */
.L_x_72:
[----:B-----5:R-:W-:Y:S01]  /*3680*/  IMAD.U32 R14, R104, 0x10000, RZ ;  /* 0x00010000680e7824 */ /* 0x020fe200078e00ff */
[----:B------:R-:W-:Y:S01]  /*3690*/  ISETP.GT.AND P3, PT, R4, 0x30, PT ;  /* 0x000000300400780c */ /* 0x000fe20003f64270 */
[----:B------:R-:W-:Y:S02]  /*36a0*/  BSSY B1, `(.L_x_74) ;  /* 0x0000008000017945 */ /* 0x000fe40003800000 */
[----:B------:R-:W-:-:S04]  /*36b0*/  FMUL R14, R14, R89 ;  /* 0x000000590e0e7220 */ /* 0x000fc80000400000 */
[----:B------:R-:W-:-:S05]  /*36c0*/  FFMA R14, R79, R88, R14 ;  /* 0x000000584f0e7223 */ /* 0x000fca000000000e */
[----:B------:R-:W-:-:S05]  /*36d0*/  F2FP.BF16.F32.PACK_AB R14, RZ, R14 ;  /* 0x0000000eff0e723e */ /* 0x000fca00000010ff */
[----:B------:R0:W-:Y:S01]  /*36e0*/  @P0 STG.E.U16 desc[UR36][R58.64+0x52], R14 ;  /* 0x0000520e3a000986 */ /* 0x0001e2000c101524 */
[----:B------:R-:W-:-:S13]  /*36f0*/  ISETP.GT.AND P0, PT, R3, RZ, P3 ;  /* 0x000000ff0300720c */ /* 0x000fda0001f04270 */
[----:B0-----:R-:W-:Y:S05]  /*3700*/  @!P0 BRA `(.L_x_75) ;  /* 0x0000000000048947 */ /* 0x001fea0003800000 */
[----:B------:R0:W5:Y:S02]  /*3710*/  LDG.E.LTC128B.U16 R104, desc[UR36][R8.64+0x60] ;  /* 0x0000602408687981 */ /* 0x000164000c1e1520 */
.L_x_75:
[----:B------:R-:W-:Y:S05]  /*3720*/  BSYNC B1 ;  /* 0x0000000000017941 */ /* 0x000fea0003800000 */
.L_x_74:
        /* <DEDUP_REMOVED lines=13> */
.L_x_77:
[----:B------:R-:W-:Y:S05]  /*3800*/  BSYNC B1 ;  /* 0x0000000000017941 */ /* 0x000fea0003800000 */
.L_x_76:
        /* <DEDUP_REMOVED lines=11> */
.L_x_79:
[----:B------:R-:W-:Y:S05]  /*38c0*/  BSYNC B1 ;  /* 0x0000000000017941 */ /* 0x000fea0003800000 */
.L_x_78:
        /* <DEDUP_REMOVED lines=9> */
.L_x_81:
[----:B------:R-:W-:Y:S05]  /*3960*/  BSYNC B1 ;  /* 0x0000000000017941 */ /* 0x000fea0003800000 */
.L_x_80:
        /* <DEDUP_REMOVED lines=10> */
.L_x_83:
[----:B------:R-:W-:Y:S05]  /*3a10*/  BSYNC B1 ;  /* 0x0000000000017941 */ /* 0x000fea0003800000 */
.L_x_82:
        /* <DEDUP_REMOVED lines=8> */
[----:B------:R-:W-:-:S05]  /*3aa0*/  IADD3 R20, P0, R5, R98, RZ ;  /* 0x0000006205147210 */ /* 0x000fca0007f1e0ff */
[----:B-1----:R-:W-:Y:S01]  /*3ab0*/  IMAD.X R21, R15, 0x1, R99, P0 ;  /* 0x000000010f157824 */ /* 0x002fe200000e0663 */
[----:B------:R-:W-:-:S05]  /*3ac0*/  IADD3 R64, P0, R5, R98, RZ ;  /* 0x0000006205407210 */ /* 0x000fca0007f1e0ff */
[----:B------:R-:W-:Y:S01]  /*3ad0*/  IMAD.X R65, R15, 0x1, R99, P0 ;  /* 0x000000010f417824 */ /* 0x000fe200000e0663 */
[----:B------:R-:W-:-:S05]  /*3ae0*/  IADD3 R14, P0, R5, R92, RZ ;  /* 0x0000005c050e7210 */ /* 0x000fca0007f1e0ff */
[----:B------:R-:W-:Y:S01]  /*3af0*/  IMAD.X R15, R15, 0x1, R93, P0 ;  /* 0x000000010f0f7824 */ /* 0x000fe200000e065d */
[----:B------:R-:W-:-:S04]  /*3b00*/  ISETP.GT.AND P0, PT, R4, 0x39, PT ;  /* 0x000000390400780c */ /* 0x000fc80003f04270 */
[----:B------:R-:W-:-:S13]  /*3b10*/  ISETP.GT.AND P4, PT, R3, RZ, P0 ;  /* 0x000000ff0300720c */ /* 0x000fda0000784270 */
[----:B------:R-:W-:Y:S05]  /*3b20*/  @!P4 BRA `(.L_x_85) ;  /* 0x000000000004c947 */ /* 0x000fea0003800000 */
[----:B------:R1:W5:Y:S02]  /*3b30*/  LDG.E.LTC128B.U16 R104, desc[UR36][R8.64+0x72] ;  /* 0x0000722408687981 */ /* 0x000364000c1e1520 */
.L_x_85:
[----:B------:R-:W-:Y:S05]  /*3b40*/  BSYNC B1 ;  /* 0x0000000000017941 */ /* 0x000fea0003800000 */
.L_x_84:
        /* <DEDUP_REMOVED lines=9> */
.L_x_87:
[----:B------:R-:W-:Y:S05]  /*3be0*/  BSYNC B1 ;  /* 0x0000000000017941 */ /* 0x000fea0003800000 */
.L_x_86:
        /* <DEDUP_REMOVED lines=9> */
.L_x_89:
[----:B------:R-:W-:Y:S05]  /*3c80*/  BSYNC B1 ;  /* 0x0000000000017941 */ /* 0x000fea0003800000 */
.L_x_88:
[----:B-----5:R-:W-:-:S04]  /*3c90*/  IMAD.U32 R4, R104, 0x10000, RZ ;  /* 0x0001000068047824 */ /* 0x020fc800078e00ff */
[----:B------:R-:W-:-:S04]  /*3ca0*/  FMUL R4, R4, R89 ;  /* 0x0000005904047220 */ /* 0x000fc80000400000 */
[----:B------:R-:W-:-:S05]  /*3cb0*/  FFMA R4, R87, R88, R4 ;  /* 0x0000005857047223 */ /* 0x000fca0000000004 */
[----:B------:R-:W-:-:S04]  /*3cc0*/  F2FP.BF16.F32.PACK_AB R4, RZ, R4 ;  /* 0x00000004ff04723e */ /* 0x000fc800000010ff */
[----:B-1-34-:R-:W-:-:S05]  /*3cd0*/  PRMT R8, R4, 0x7610, R8 ;  /* 0x0000761004087816 */ /* 0x01afca0000000008 */
[----:B------:R1:W-:Y:S01]  /*3ce0*/  @P4 STG.E.U16 desc[UR36][R58.64+0x72], R8 ;  /* 0x000072083a004986 */ /* 0x0003e2000c101524 */
[----:B------:R-:W-:-:S13]  /*3cf0*/  ISETP.GT.AND P4, PT, R3, 0x80, P6 ;  /* 0x000000800300780c */ /* 0x000fda0003784270 */
[----:B------:R-:W3:Y:S01]  /*3d00*/  @P4 LDG.E.LTC128B.U16 R104, desc[UR36][R62.64] ;  /* 0x000000243e684981 */ /* 0x000ee2000c1e1520 */
[----:B------:R-:W-:Y:S01]  /*3d10*/  BSSY B1, `(.L_x_90) ;  /* 0x000000a000017945 */ /* 0x000fe20003800000 */
[----:B---3--:R-:W-:-:S05]  /*3d20*/  SHF.L.U32 R4, R104, 0x10, RZ ;  /* 0x0000001068047819 */ /* 0x008fca00000006ff */
[----:B------:R-:W-:-:S04]  /*3d30*/  FMUL R5, R4, R89 ;  /* 0x0000005904057220 */ /* 0x000fc80000400000 */
[----:B------:R-:W-:-:S05]  /*3d40*/  FFMA R5, R24, R88, R5 ;  /* 0x0000005818057223 */ /* 0x000fca0000000005 */
[----:B------:R-:W-:-:S05]  /*3d50*/  F2FP.BF16.F32.PACK_AB R5, RZ, R5 ;  /* 0x00000005ff05723e */ /* 0x000fca00000010ff */
[----:B------:R1:W-:Y:S01]  /*3d60*/  @P4 STG.E.U16 desc[UR36][R14.64], R5 ;  /* 0x000000050e004986 */ /* 0x0003e2000c101524 */
[----:B------:R-:W-:-:S04]  /*3d70*/  ISETP.NE.AND P4, PT, R107, RZ, PT ;  /* 0x000000ff6b00720c */ /* 0x000fc80003f85270 */
[----:B------:R-:W-:-:S13]  /*3d80*/  ISETP.GT.AND P4, PT, R3, 0x80, P4 ;  /* 0x000000800300780c */ /* 0x000fda0002784270 */
[----:B-1----:R-:W-:Y:S05]  /*3d90*/  @!P4 BRA `(.L_x_91) ;  /* 0x000000000004c947 */ /* 0x002fea0003800000 */
[----:B------:R1:W5:Y:S02]  /*3da0*/  LDG.E.LTC128B.U16 R104, desc[UR36][R60.64+0x2] ;  /* 0x000002243c687981 */ /* 0x000364000c1e1520 */
.L_x_91:
[----:B------:R-:W-:Y:S05]  /*3db0*/  BSYNC B1 ;  /* 0x0000000000017941 */ /* 0x000fea0003800000 */
.L_x_90:
[----:B-----5:R-:W-:Y:S01]  /*3dc0*/  IMAD.U32 R4, R104, 0x10000, RZ ;  /* 0x0001000068047824 */ /* 0x020fe200078e00ff */
[----:B------:R-:W-:Y:S01]  /*3dd0*/  ISETP.GT.AND P6, PT, R3, 0x88, P6 ;  /* 0x000000880300780c */ /* 0x000fe200037c4270 */
        /* <DEDUP_REMOVED lines=8> */
[----:B------:R-:W-:Y:S05]  /*3e60*/  @!P6 BRA `(.L_x_93) ;  /* 0x000000000004e947 */ /* 0x000fea0003800000 */
[----:B------:R4:W5:Y:S02]  /*3e70*/  LDG.E.LTC128B.U16 R104, desc[UR36][R6.64] ;  /* 0x0000002406687981 */ /* 0x000964000c1e1520 */
.L_x_93:
[----:B------:R-:W-:Y:S05]  /*3e80*/  BSYNC B1 ;  /* 0x0000000000017941 */ /* 0x000fea0003800000 */
.L_x_92:
[----:B---3-5:R-:W-:Y:S01]  /*3e90*/  IMAD.U32 R4, R104, 0x10000, RZ ;  /* 0x0001000068047824 */ /* 0x028fe200078e00ff */
[----:B------:R-:W-:Y:S01]  /*3ea0*/  ISETP.NE.AND P4, PT, R107, RZ, PT ;  /* 0x000000ff6b00720c */ /* 0x000fe20003f85270 */
[----:B------:R-:W-:Y:S02]  /*3eb0*/  BSSY B1, `(.L_x_94) ;  /* 0x0000008000017945 */ /* 0x000fe40003800000 */
[----:B------:R-:W-:Y:S01]  /*3ec0*/  FMUL R5, R4, R89 ;  /* 0x0000005904057220 */ /* 0x000fe20000400000 */
[----:B------:R-:W-:-:S03]  /*3ed0*/  ISETP.GT.AND P4, PT, R3, 0x88, P4 ;  /* 0x000000880300780c */ /* 0x000fc60002784270 */
[----:B------:R-:W-:-:S05]  /*3ee0*/  FFMA R5, R26, R88, R5 ;  /* 0x000000581a057223 */ /* 0x000fca0000000005 */
[----:B------:R-:W-:-:S05]  /*3ef0*/  F2FP.BF16.F32.PACK_AB R5, RZ, R5 ;  /* 0x00000005ff05723e */ /* 0x000fca00000010ff */
[----:B------:R3:W-:Y:S01]  /*3f00*/  @P6 STG.E.U16 desc[UR36][R20.64], R5 ;  /* 0x0000000514006986 */ /* 0x0007e2000c101524 */
[----:B------:R-:W-:Y:S05]  /*3f10*/  @!P4 BRA `(.L_x_95) ;  /* 0x000000000004c947 */ /* 0x000fea0003800000 */
[----:B------:R0:W5:Y:S02]  /*3f20*/  LDG.E.LTC128B.U16 R104, desc[UR36][R10.64+0x2] ;  /* 0x000002240a687981 */ /* 0x000164000c1e1520 */
.L_x_95:
[----:B------:R-:W-:Y:S05]  /*3f30*/  BSYNC B1 ;  /* 0x0000000000017941 */ /* 0x000fea0003800000 */
.L_x_94:
[----:B-----5:R-:W-:Y:S01]  /*3f40*/  IMAD.U32 R4, R104, 0x10000, RZ ;  /* 0x0001000068047824 */ /* 0x020fe200078e00ff */
[----:B------:R-:W-:Y:S01]  /*3f50*/  ISETP.NE.AND P6, PT, R108, RZ, PT ;  /* 0x000000ff6c00720c */ /* 0x000fe20003fc5270 */
[----:B------:R-:W-:Y:S02]  /*3f60*/  BSSY B1, `(.L_x_96) ;  /* 0x0000008000017945 */ /* 0x000fe40003800000 */
[----:B------:R-:W-:-:S04]  /*3f70*/  FMUL R4, R4, R89 ;  /* 0x0000005904047220 */ /* 0x000fc80000400000 */
[----:B------:R-:W-:-:S05]  /*3f80*/  FFMA R4, R27, R88, R4 ;  /* 0x000000581b047223 */ /* 0x000fca0000000004 */
[----:B------:R-:W-:-:S05]  /*3f90*/  F2FP.BF16.F32.PACK_AB R4, RZ, R4 ;  /* 0x00000004ff04723e */ /* 0x000fca00000010ff */
[----:B------:R0:W-:Y:S01]  /*3fa0*/  @P4 STG.E.U16 desc[UR36][R64.64+0x2], R4 ;  /* 0x0000020440004986 */ /* 0x0001e2000c101524 */
[----:B------:R-:W-:-:S13]  /*3fb0*/  ISETP.GT.AND P4, PT, R3, 0x80, P6 ;  /* 0x000000800300780c */ /* 0x000fda0003784270 */
[----:B0-----:R-:W-:Y:S05]  /*3fc0*/  @!P4 BRA `(.L_x_97) ;  /* 0x000000000004c947 */ /* 0x001fea0003800000 */
[----:B------:R0:W5:Y:S02]  /*3fd0*/  LDG.E.LTC128B.U16 R104, desc[UR36][R60.64+0x10] ;  /* 0x000010243c687981 */ /* 0x000164000c1e1520 */
.L_x_97:
[----:B------:R-:W-:Y:S05]  /*3fe0*/  BSYNC B1 ;  /* 0x0000000000017941 */ /* 0x000fea0003800000 */
.L_x_96:
[----:B-----5:R-:W-:Y:S01]  /*3ff0*/  IMAD.U32 R4, R104, 0x10000, RZ ;  /* 0x0001000068047824 */ /* 0x020fe200078e00ff */
[----:B------:R-:W-:Y:S01]  /*4000*/  ISETP.NE.AND P6, PT, R105, RZ, PT ;  /* 0x000000ff6900720c */ /* 0x000fe20003fc5270 */
[----:B------:R-:W-:Y:S02]  /*4010*/  BSSY B1, `(.L_x_98) ;  /* 0x000000b000017945 */ /* 0x000fe40003800000 */
[----:B---3--:R-:W-:Y:S01]  /*4020*/  FMUL R5, R4, R89 ;  /* 0x0000005904057220 */ /* 0x008fe20000400000 */
[----:B------:R-:W-:-:S03]  /*4030*/  @P4 IMAD.MOV.U32 R4, RZ, RZ, R14 ;  /* 0x000000ffff044224 */ /* 0x000fc600078e000e */
[----:B------:R-:W-:-:S05]  /*4040*/  FFMA R5, R28, R88, R5 ;  /* 0x000000581c057223 */ /* 0x000fca0000000005 */
[----:B------:R-:W-:-:S04]  /*4050*/  F2FP.BF16.F32.PACK_AB R5, RZ, R5 ;  /* 0x00000005ff05723e */ /* 0x000fc800000010ff */
[----:B----4-:R-:W-:Y:S01]  /*4060*/  PRMT R6, R5, 0x7610, R6 ;  /* 0x0000761005067816 */ /* 0x010fe20000000006 */
[----:B------:R-:W-:-:S05]  /*4070*/  @P4 IMAD.MOV.U32 R5, RZ, RZ, R15 ;  /* 0x000000ffff054224 */ /* 0x000fca00078e000f */
[----:B------:R3:W-:Y:S01]  /*4080*/  @P4 STG.E.U16 desc[UR36][R4.64+0x10], R6 ;  /* 0x0000100604004986 */ /* 0x0007e2000c101524 */
[----:B------:R-:W-:-:S13]  /*4090*/  ISETP.GT.AND P4, PT, R3, 0x80, P6 ;  /* 0x000000800300780c */ /* 0x000fda0003784270 */
[----:B---3--:R-:W-:Y:S05]  /*40a0*/  @!P4 BRA `(.L_x_99) ;  /* 0x000000000004c947 */ /* 0x008fea0003800000 */
[----:B------:R3:W5:Y:S02]  /*40b0*/  LDG.E.LTC128B.U16 R104, desc[UR36][R60.64+0x12] ;  /* 0x000012243c687981 */ /* 0x000764000c1e1520 */
.L_x_99:
[----:B------:R-:W-:Y:S05]  /*40c0*/  BSYNC B1 ;  /* 0x0000000000017941 */ /* 0x000fea0003800000 */
.L_x_98:
[----:B-----5:R-:W-:Y:S01]  /*40d0*/  IMAD.U32 R4, R104, 0x10000, RZ ;  /* 0x0001000068047824 */ /* 0x020fe200078e00ff */
[----:B------:R-:W-:Y:S01]  /*40e0*/  BSSY B1, `(.L_x_100) ;  /* 0x000000c000017945 */ /* 0x000fe20003800000 */
[----:B------:R-:W-:Y:S02]  /*40f0*/  @P4 IMAD.MOV.U32 R5, RZ, RZ, R15 ;  /* 0x000000ffff054224 */ /* 0x000fe400078e000f */
[----:B------:R-:W-:-:S04]  /*4100*/  FMUL R4, R4, R89 ;  /* 0x0000005904047220 */ /* 0x000fc80000400000 */
[----:B------:R-:W-:-:S05]  /*4110*/  FFMA R4, R29, R88, R4 ;  /* 0x000000581d047223 */ /* 0x000fca0000000004 */
[----:B------:R-:W-:-:S04]  /*4120*/  F2FP.BF16.F32.PACK_AB R4, RZ, R4 ;  /* 0x00000004ff04723e */ /* 0x000fc800000010ff */
[----:B------:R-:W-:Y:S01]  /*4130*/  PRMT R6, R4, 0x7610, R6 ;  /* 0x0000761004067816 */ /* 0x000fe20000000006 */
[----:B------:R-:W-:-:S05]  /*4140*/  @P4 IMAD.MOV.U32 R4, RZ, RZ, R14 ;  /* 0x000000ffff044224 */ /* 0x000fca00078e000e */
[----:B------:R4:W-:Y:S01]  /*4150*/  @P4 STG.E.U16 desc[UR36][R4.64+0x12], R6 ;  /* 0x0000120604004986 */ /* 0x0009e2000c101524 */
[----:B------:R-:W-:-:S04]  /*4160*/  ISETP.NE.AND P4, PT, R108, RZ, PT ;  /* 0x000000ff6c00720c */ /* 0x000fc80003f85270 */
[----:B------:R-:W-:-:S13]  /*4170*/  ISETP.GT.AND P4, PT, R3, 0x88, P4 ;  /* 0x000000880300780c */ /* 0x000fda0002784270 */
[----:B----4-:R-:W-:Y:S05]  /*4180*/  @!P4 BRA `(.L_x_101) ;  /* 0x000000000004c947 */ /* 0x010fea0003800000 */
[----:B------:R4:W5:Y:S02]  /*4190*/  LDG.E.LTC128B.U16 R104, desc[UR36][R10.64+0x10] ;  /* 0x000010240a687981 */ /* 0x000964000c1e1520 */
.L_x_101:
[----:B------:R-:W-:Y:S05]  /*41a0*/  BSYNC B1 ;  /* 0x0000000000017941 */ /* 0x000fea0003800000 */
.L_x_100:
        /* <DEDUP_REMOVED lines=9> */
.L_x_103:
[----:B------:R-:W-:Y:S05]  /*4240*/  BSYNC B1 ;  /* 0x0000000000017941 */ /* 0x000fea0003800000 */
.L_x_102:
[----:B-----5:R-:W-:Y:S01]  /*4250*/  IMAD.U32 R4, R104, 0x10000, RZ ;  /* 0x0001000068047824 */ /* 0x020fe200078e00ff */
[----:B------:R-:W-:Y:S01]  /*4260*/  ISETP.NE.AND P6, PT, R106, RZ, PT ;  /* 0x000000ff6a00720c */ /* 0x000fe20003fc5270 */
        /* <DEDUP_REMOVED lines=8> */
[----:B------:R-:W-:-:S13]  /*42f0*/  ISETP.GT.AND P4, PT, R3, 0x80, P6 ;  /* 0x000000800300780c */ /* 0x000fda0003784270 */
[----:B0-----:R-:W-:Y:S05]  /*4300*/  @!P4 BRA `(.L_x_105) ;  /* 0x000000000004c947 */ /* 0x001fea0003800000 */
[----:B------:R0:W5:Y:S02]  /*4310*/  LDG.E.LTC128B.U16 R104, desc[UR36][R60.64+0x20] ;  /* 0x000020243c687981 */ /* 0x000164000c1e1520 */
.L_x_105:
[----:B------:R-:W-:Y:S05]  /*4320*/  BSYNC B1 ;  /* 0x0000000000017941 */ /* 0x000fea0003800000 */
.L_x_104:
[----:B-----5:R-:W-:Y:S01]  /*4330*/  IMAD.U32 R4, R104, 0x10000, RZ ;  /* 0x0001000068047824 */ /* 0x020fe200078e00ff */
[----:B------:R-:W-:Y:S01]  /*4340*/  ISETP.NE.AND P6, PT, R23, RZ, PT ;  /* 0x000000ff1700720c */ /* 0x000fe20003fc5270 */
[----:B------:R-:W-:Y:S02]  /*4350*/  BSSY B1, `(.L_x_106) ;  /* 0x000000b000017945 */ /* 0x000fe40003800000 */
[----:B------:R-:W-:Y:S01]  /*4360*/  FMUL R5, R4, R89 ;  /* 0x0000005904057220 */ /* 0x000fe20000400000 */
[----:B------:R-:W-:-:S03]  /*4370*/  @P4 IMAD.MOV.U32 R4, RZ, RZ, R14 ;  /* 0x000000ffff044224 */ /* 0x000fc600078e000e */
        /* <DEDUP_REMOVED lines=8> */
.L_x_107:
[----:B------:R-:W-:Y:S05]  /*4400*/  BSYNC B1 ;  /* 0x0000000000017941 */ /* 0x000fea0003800000 */
.L_x_106:
        /* <DEDUP_REMOVED lines=11> */
[----:B0-----:R-:W-:Y:S05]  /*44c0*/  @!P4 BRA `(.L_x_109) ;  /* 0x000000000004c947 */ /* 0x001fea0003800000 */
[----:B------:R0:W5:Y:S02]  /*44d0*/  LDG.E.LTC128B.U16 R104, desc[UR36][R10.64+0x20] ;  /* 0x000020240a687981 */ /* 0x000164000c1e1520 */
.L_x_109:
[----:B------:R-:W-:Y:S05]  /*44e0*/  BSYNC B1 ;  /* 0x0000000000017941 */ /* 0x000fea0003800000 */
.L_x_108:
[----:B-----5:R-:W-:Y:S01]  /*44f0*/  IMAD.U32 R4, R104, 0x10000, RZ ;  /* 0x0001000068047824 */ /* 0x020fe200078e00ff */
[----:B------:R-:W-:Y:S03]  /*4500*/  BSSY B1, `(.L_x_110) ;  /* 0x000000b000017945 */ /* 0x000fe60003800000 */
        /* <DEDUP_REMOVED lines=10> */
.L_x_111:
[----:B------:R-:W-:Y:S05]  /*45b0*/  BSYNC B1 ;  /* 0x0000000000017941 */ /* 0x000fea0003800000 */
.L_x_110:
        /* <DEDUP_REMOVED lines=13> */
.L_x_113:
[----:B------:R-:W-:Y:S05]  /*4690*/  BSYNC B1 ;  /* 0x0000000000017941 */ /* 0x000fea0003800000 */
.L_x_112:
        /* <DEDUP_REMOVED lines=13> */
.L_x_115:
[----:B------:R-:W-:Y:S05]  /*4770*/  BSYNC B1 ;  /* 0x0000000000017941 */ /* 0x000fea0003800000 */
.L_x_114:
        /* <DEDUP_REMOVED lines=13> */
.L_x_117:
[----:B------:R-:W-:Y:S05]  /*4850*/  BSYNC B1 ;  /* 0x0000000000017941 */ /* 0x000fea0003800000 */
.L_x_116:
        /* <DEDUP_REMOVED lines=12> */
.L_x_119:
[----:B------:R-:W-:Y:S05]  /*4920*/  BSYNC B1 ;  /* 0x0000000000017941 */ /* 0x000fea0003800000 */
.L_x_118:
        /* <DEDUP_REMOVED lines=13> */
.L_x_121:
[----:B------:R-:W-:Y:S05]  /*4a00*/  BSYNC B1 ;  /* 0x0000000000017941 */ /* 0x000fea0003800000 */
.L_x_120:
        /* <DEDUP_REMOVED lines=13> */
.L_x_123:
[----:B------:R-:W-:Y:S05]  /*4ae0*/  BSYNC B1 ;  /* 0x0000000000017941 */ /* 0x000fea0003800000 */
.L_x_122:
[----:B-----5:R-:W-:Y:S01]  /*4af0*/  SHF.L.U32 R4, R104, 0x10, RZ ;  /* 0x0000001068047819 */ /* 0x020fe200000006ff */
[----:B------:R-:W-:Y:S01]  /*4b00*/  @P4 IMAD.MOV.U32 R5, RZ, RZ, R15 ;  /* 0x000000ffff054224 */ /* 0x000fe200078e000f */
[----:B------:R-:W-:Y:S03]  /*4b10*/  BSSY B1, `(.L_x_124) ;  /* 0x000000b000017945 */ /* 0x000fe60003800000 */
        /* <DEDUP_REMOVED lines=10> */
.L_x_125:
[----:B------:R-:W-:Y:S05]  /*4bc0*/  BSYNC B1 ;  /* 0x0000000000017941 */ /* 0x000fea0003800000 */
.L_x_124:
        /* <DEDUP_REMOVED lines=12> */
.L_x_127:
[----:B------:R-:W-:Y:S05]  /*4c90*/  BSYNC B1 ;  /* 0x0000000000017941 */ /* 0x000fea0003800000 */
.L_x_126:
        /* <DEDUP_REMOVED lines=13> */
.L_x_129:
[----:B------:R-:W-:Y:S05]  /*4d70*/  BSYNC B1 ;  /* 0x0000000000017941 */ /* 0x000fea0003800000 */
.L_x_128:
        /* <DEDUP_REMOVED lines=12> */
.L_x_131:
[----:B------:R-:W-:Y:S05]  /*4e40*/  BSYNC B1 ;  /* 0x0000000000017941 */ /* 0x000fea0003800000 */
.L_x_130:
        /* <DEDUP_REMOVED lines=12> */
.L_x_133:
[----:B------:R-:W-:Y:S05]  /*4f10*/  BSYNC B1 ;  /* 0x0000000000017941 */ /* 0x000fea0003800000 */
.L_x_132:
[----:B-----5:R-:W-:Y:S01]  /*4f20*/  IMAD.U32 R4, R104, 0x10000, RZ ;  /* 0x0001000068047824 */ /* 0x020fe200078e00ff */
[----:B------:R-:W-:Y:S01]  /*4f30*/  ISETP.GT.AND P5, PT, R3, 0x88, P5 ;  /* 0x000000880300780c */ /* 0x000fe20002fa4270 */
        /* <DEDUP_REMOVED lines=8> */
[----:B------:R-:W-:Y:S05]  /*4fc0*/  @!P5 BRA `(.L_x_135) ;  /* 0x000000000004d947 */ /* 0x000fea0003800000 */
[----:B------:R0:W5:Y:S02]  /*4fd0*/  LDG.E.LTC128B.U16 R104, desc[UR36][R10.64+0x52] ;  /* 0x000052240a687981 */ /* 0x000164000c1e1520 */
.L_x_135:
[----:B------:R-:W-:Y:S05]  /*4fe0*/  BSYNC B1 ;  /* 0x0000000000017941 */ /* 0x000fea0003800000 */
.L_x_134:
[----:B0----5:R-:W-:Y:S01]  /*4ff0*/  IMAD.U32 R4, R104, 0x10000, RZ ;  /* 0x0001000068047824 */ /* 0x021fe200078e00ff */
        /* <DEDUP_REMOVED lines=11> */
.L_x_137:
[----:B------:R-:W-:Y:S05]  /*50b0*/  BSYNC B1 ;  /* 0x0000000000017941 */ /* 0x000fea0003800000 */
.L_x_136:
[----:B0----5:R-:W-:Y:S01]  /*50c0*/  IMAD.U32 R4, R104, 0x10000, RZ ;  /* 0x0001000068047824 */ /* 0x021fe200078e00ff */
        /* <DEDUP_REMOVED lines=11> */
.L_x_139:
[----:B------:R-:W-:Y:S05]  /*5180*/  BSYNC B1 ;  /* 0x0000000000017941 */ /* 0x000fea0003800000 */
.L_x_138:
        /* <DEDUP_REMOVED lines=12> */
.L_x_141:
[----:B------:R-:W-:Y:S05]  /*5250*/  BSYNC B1 ;  /* 0x0000000000017941 */ /* 0x000fea0003800000 */
.L_x_140:
        /* <DEDUP_REMOVED lines=12> */
.L_x_143:
[----:B------:R-:W-:Y:S05]  /*5320*/  BSYNC B1 ;  /* 0x0000000000017941 */ /* 0x000fea0003800000 */
.L_x_142:
        /* <DEDUP_REMOVED lines=12> */
.L_x_145:
[----:B------:R-:W-:Y:S05]  /*53f0*/  BSYNC B1 ;  /* 0x0000000000017941 */ /* 0x000fea0003800000 */
.L_x_144:
        /* <DEDUP_REMOVED lines=12> */
.L_x_147:
[----:B------:R-:W-:Y:S05]  /*54c0*/  BSYNC B1 ;  /* 0x0000000000017941 */ /* 0x000fea0003800000 */
.L_x_146:
        /* <DEDUP_REMOVED lines=9> */
.L_x_149:
[----:B------:R-:W-:Y:S05]  /*5560*/  BSYNC B1 ;  /* 0x0000000000017941 */ /* 0x000fea0003800000 */
.L_x_148:
        /* <DEDUP_REMOVED lines=12> */
.L_x_151:
[----:B------:R-:W-:Y:S05]  /*5630*/  BSYNC B1 ;  /* 0x0000000000017941 */ /* 0x000fea0003800000 */
.L_x_150:
[----:B------:R-:W-:Y:S05]  /*5640*/  @!P0 BRA `(.L_x_152) ;  /* 0x0000001400f08947 */ /* 0x000fea0003800000 */
[----:B-----5:R-:W-:-:S04]  /*5650*/  IMAD.U32 R104, R104, 0x10000, RZ ;  /* 0x0001000068687824 */ /* 0x020fc800078e00ff */
[----:B------:R-:W-:-:S04]  /*5660*/  FMUL R104, R104, R89 ;  /* 0x0000005968687220 */ /* 0x000fc80000400000 */
[----:B------:R-:W-:-:S05]  /*5670*/  FFMA R104, R55, R88, R104 ;  /* 0x0000005837687223 */ /* 0x000fca0000000068 */
[----:B------:R-:W-:-:S05]  /*5680*/  F2FP.BF16.F32.PACK_AB R104, RZ, R104 ;  /* 0x00000068ff68723e */ /* 0x000fca00000010ff */
[----:B------:R0:W-:Y:S01]  /*5690*/  STG.E.U16 desc[UR36][R12.64+0x72], R104 ;  /* 0x000072680c007986 */ /* 0x0001e2000c101524 */
[----:B------:R-:W-:Y:S05]  /*56a0*/  BRA `(.L_x_152) ;  /* 0x0000001400d87947 */ /* 0x000fea0003800000 */
.L_x_29:
[----:B------:R-:W-:Y:S01]  /*56b0*/  ULDC.64 UR4, c[0x0][0x5c0] ;  /* 0x0001700000047ab9 */ /* 0x000fe20000000a00 */
[----:B------:R-:W-:Y:S01]  /*56c0*/  ISETP.GT.AND P3, PT, R4, 0x1, PT ;  /* 0x000000010400780c */ /* 0x000fe20003f64270 */
[-C--:B------:R-:W-:Y:S01]  /*56d0*/  FMUL R56, R56, R88.reuse ;  /* 0x0000005838387220 */ /* 0x080fe20000400000 */
[----:B------:R-:W-:Y:S01]  /*56e0*/  LEA R14, P1, R104, UR4, 0x1 ;  /* 0x00000004680e7c11 */ /* 0x000fe2000f8208ff */
[-C--:B------:R-:W-:Y:S01]  /*56f0*/  FMUL R57, R57, R88.reuse ;  /* 0x0000005839397220 */ /* 0x080fe20000400000 */
[----:B------:R-:W-:Y:S01]  /*5700*/  IMAD.SHL.U32 R7, R12, 0x10, RZ ;  /* 0x000000100c077824 */ /* 0x000fe200078e00ff */
[----:B------:R-:W-:Y:S01]  /*5710*/  ISETP.GT.AND P2, PT, R3, 0x8, P6 ;  /* 0x000000080300780c */ /* 0x000fe20003744270 */
[-C--:B------:R-:W-:Y:S01]  /*5720*/  FMUL R58, R58, R88.reuse ;  /* 0x000000583a3a7220 */ /* 0x080fe20000400000 */
[----:B------:R-:W-:Y:S01]  /*5730*/  LEA.HI.X R15, R104, UR5, R93, 0x1, P1 ;  /* 0x00000005680f7c11 */ /* 0x000fe200088f0c5d */
[-C--:B------:R-:W-:Y:S01]  /*5740*/  FMUL R59, R59, R88.reuse ;  /* 0x000000583b3b7220 */ /* 0x080fe20000400000 */
[----:B------:R-:W-:Y:S01]  /*5750*/  ISETP.GT.AND P1, PT, R3, RZ, P3 ;  /* 0x000000ff0300720c */ /* 0x000fe20001f24270 */
[----:B------:R-:W-:Y:S01]  /*5760*/  FMUL R60, R60, R88 ;  /* 0x000000583c3c7220 */ /* 0x000fe20000400000 */
[----:B------:R-:W-:Y:S01]  /*5770*/  F2FP.BF16.F32.PACK_AB R56, RZ, R56 ;  /* 0x00000038ff38723e */ /* 0x000fe200000010ff */
[-C--:B------:R-:W-:Y:S01]  /*5780*/  FMUL R61, R61, R88.reuse ;  /* 0x000000583d3d7220 */ /* 0x080fe20000400000 */
[----:B------:R-:W-:Y:S01]  /*5790*/  F2FP.BF16.F32.PACK_AB R57, RZ, R57 ;  /* 0x00000039ff39723e */ /* 0x000fe200000010ff */
[----:B------:R-:W-:Y:S01]  /*57a0*/  FMUL R63, R63, R88 ;  /* 0x000000583f3f7220 */ /* 0x000fe20000400000 */
[C---:B------:R-:W-:Y:S01]  /*57b0*/  SHF.L.U64.HI R5, R12.reuse, 0x4, R13 ;  /* 0x000000040c057819 */ /* 0x040fe2000001020d */
[----:B------:R-:W-:Y:S01]  /*57c0*/  @P0 STG.E.U16 desc[UR36][R14.64], R56 ;  /* 0x000000380e000986 */ /* 0x000fe2000c101524 */
[----:B------:R-:W-:Y:S01]  /*57d0*/  PRMT R9, R57, 0x7610, R9 ;  /* 0x0000761039097816 */ /* 0x000fe20000000009 */
[----:B------:R-:W-:Y:S01]  /*57e0*/  IMAD.SHL.U32 R57, R12, 0x100, RZ ;  /* 0x000001000c397824 */ /* 0x000fe200078e00ff */
[----:B------:R-:W-:Y:S01]  /*57f0*/  IADD3 R8, P0, R7, R14, RZ ;  /* 0x0000000e07087210 */ /* 0x000fe20007f1e0ff */
[----:B------:R-:W-:Y:S01]  /*5800*/  FMUL R62, R62, R88 ;  /* 0x000000583e3e7220 */ /* 0x000fe20000400000 */
[----:B------:R-:W-:Y:S01]  /*5810*/  F2FP.BF16.F32.PACK_AB R58, RZ, R58 ;  /* 0x0000003aff3a723e */ /* 0x000fe200000010ff */
[----:B------:R-:W-:Y:S01]  /*5820*/  @P1 IMAD.MOV.U32 R11, RZ, RZ, R15 ;  /* 0x000000ffff0b1224 */ /* 0x000fe200078e000f */
[----:B------:R-:W-:Y:S01]  /*5830*/  @P1 MOV R10, R14 ;  /* 0x0000000e000a1202 */ /* 0x000fe20000000f00 */
[-C--:B------:R-:W-:Y:S01]  /*5840*/  FMUL R64, R64, R88.reuse ;  /* 0x0000005840407220 */ /* 0x080fe20000400000 */
[----:B------:R-:W-:Y:S01]  /*5850*/  SHF.L.U64.HI R23, R12, 0x8, R13 ;  /* 0x000000080c177819 */ /* 0x000fe2000001020d */
[-C--:B------:R-:W-:Y:S01]  /*5860*/  FMUL R65, R65, R88.reuse ;  /* 0x0000005841417220 */ /* 0x080fe20000400000 */
[----:B------:R-:W-:Y:S01]  /*5870*/  ISETP.GT.AND P4, PT, R4, 0x8, PT ;  /* 0x000000080400780c */ /* 0x000fe20003f84270 */
[----:B------:R0:W-:Y:S01]  /*5880*/  @P1 STG.E.U16 desc[UR36][R10.64+0x2], R9 ;  /* 0x000002090a001986 */ /* 0x0001e2000c101524 */
[----:B------:R-:W-:Y:S01]  /*5890*/  F2FP.BF16.F32.PACK_AB R59, RZ, R59 ;  /* 0x0000003bff3b723e */ /* 0x000fe200000010ff */
[----:B------:R-:W-:Y:S01]  /*58a0*/  FMUL R66, R66, R88 ;  /* 0x0000005842427220 */ /* 0x000fe20000400000 */
[----:B------:R-:W-:Y:S01]  /*58b0*/  F2FP.BF16.F32.PACK_AB R60, RZ, R60 ;  /* 0x0000003cff3c723e */ /* 0x000fe200000010ff */
[-C--:B------:R-:W-:Y:S01]  /*58c0*/  FMUL R67, R67, R88.reuse ;  /* 0x0000005843437220 */ /* 0x080fe20000400000 */
[----:B------:R-:W-:Y:S01]  /*58d0*/  F2FP.BF16.F32.PACK_AB R61, RZ, R61 ;  /* 0x0000003dff3d723e */ /* 0x000fe200000010ff */
[-C--:B------:R-:W-:Y:S01]  /*58e0*/  FMUL R68, R68, R88.reuse ;  /* 0x0000005844447220 */ /* 0x080fe20000400000 */
[----:B------:R-:W-:Y:S01]  /*58f0*/  F2FP.BF16.F32.PACK_AB R63, RZ, R63 ;  /* 0x0000003fff3f723e */ /* 0x000fe200000010ff */
[----:B------:R-:W-:Y:S01]  /*5900*/  FMUL R69, R69, R88 ;  /* 0x0000005845457220 */ /* 0x000fe20000400000 */
[----:B------:R-:W-:Y:S01]  /*5910*/  F2FP.BF16.F32.PACK_AB R62, RZ, R62 ;  /* 0x0000003eff3e723e */ /* 0x000fe200000010ff */
[----:B------:R-:W-:Y:S01]  /*5920*/  FMUL R70, R70, R88 ;  /* 0x0000005846467220 */ /* 0x000fe20000400000 */
[----:B------:R-:W-:Y:S01]  /*5930*/  F2FP.BF16.F32.PACK_AB R64, RZ, R64 ;  /* 0x00000040ff40723e */ /* 0x000fe200000010ff */
[----:B0-----:R-:W-:Y:S01]  /*5940*/  IMAD.X R9, R5, 0x1, R15, P0 ;  /* 0x0000000105097824 */ /* 0x001fe200000e060f */
[----:B------:R-:W-:Y:S01]  /*5950*/  ISETP.GT.AND P0, PT, R3, 0x8, P3 ;  /* 0x000000080300780c */ /* 0x000fe20001f04270 */
[-C--:B------:R-:W-:Y:S01]  /*5960*/  FMUL R71, R71, R88.reuse ;  /* 0x0000005847477220 */ /* 0x080fe20000400000 */
[----:B------:R-:W-:Y:S01]  /*5970*/  ISETP.GT.AND P3, PT, R4, 0x9, PT ;  /* 0x000000090400780c */ /* 0x000fe20003f64270 */
[----:B------:R-:W-:Y:S01]  /*5980*/  FMUL R72, R72, R88 ;  /* 0x0000005848487220 */ /* 0x000fe20000400000 */
[----:B------:R-:W-:Y:S01]  /*5990*/  @P2 STG.E.U16 desc[UR36][R8.64], R58 ;  /* 0x0000003a08002986 */ /* 0x000fe2000c101524 */
[----:B------:R-:W-:Y:S01]  /*59a0*/  IADD3 R6, P1, P2, R57, R14, R7 ;  /* 0x0000000e39067210 */ /* 0x000fe20007a3e007 */
[-C--:B------:R-:W-:Y:S01]  /*59b0*/  FMUL R73, R73, R88.reuse ;  /* 0x0000005849497220 */ /* 0x080fe20000400000 */
[----:B------:R-:W-:Y:S01]  /*59c0*/  F2FP.BF16.F32.PACK_AB R65, RZ, R65 ;  /* 0x00000041ff41723e */ /* 0x000fe200000010ff */
[-C--:B------:R-:W-:Y:S01]  /*59d0*/  FMUL R74, R74, R88.reuse ;  /* 0x000000584a4a7220 */ /* 0x080fe20000400000 */
[----:B------:R-:W-:Y:S01]  /*59e0*/  IADD3.X R7, R23, R15, R5, P1, P2 ;  /* 0x0000000f17077210 */ /* 0x000fe20000fe4405 */
[-C--:B------:R-:W-:Y:S01]  /*59f0*/  FMUL R75, R75, R88.reuse ;  /* 0x000000584b4b7220 */ /* 0x080fe20000400000 */
[C---:B------:R-:W-:Y:S01]  /*5a00*/  ISETP.GT.AND P1, PT, R3.reuse, RZ, P4 ;  /* 0x000000ff0300720c */ /* 0x040fe20002724270 */
[-C--:B------:R-:W-:Y:S01]  /*5a10*/  FMUL R76, R76, R88.reuse ;  /* 0x000000584c4c7220 */ /* 0x080fe20000400000 */
[----:B------:R-:W-:Y:S01]  /*5a20*/  @P0 STG.E.U16 desc[UR36][R8.64+0x2], R59 ;  /* 0x0000023b08000986 */ /* 0x000fe2000c101524 */
[----:B------:R-:W-:Y:S01]  /*5a30*/  ISETP.GT.AND P0, PT, R3, RZ, P3 ;  /* 0x000000ff0300720c */ /* 0x000fe20001f04270 */
[-C--:B------:R-:W-:Y:S01]  /*5a40*/  FMUL R77, R77, R88.reuse ;  /* 0x000000584d4d7220 */ /* 0x080fe20000400000 */
[----:B------:R-:W-:Y:S01]  /*5a50*/  ISETP.GT.AND P2, PT, R4, 0x11, PT ;  /* 0x000000110400780c */ /* 0x000fe20003f44270 */
[----:B------:R-:W-:Y:S01]  /*5a60*/  FMUL R78, R78, R88 ;  /* 0x000000584e4e7220 */ /* 0x000fe20000400000 */
[----:B------:R-:W-:Y:S01]  /*5a70*/  F2FP.BF16.F32.PACK_AB R66, RZ, R66 ;  /* 0x00000042ff42723e */ /* 0x000fe200000010ff */
[-C--:B------:R-:W-:Y:S01]  /*5a80*/  FMUL R79, R79, R88.reuse ;  /* 0x000000584f4f7220 */ /* 0x080fe20000400000 */
[----:B------:R-:W-:Y:S01]  /*5a90*/  F2FP.BF16.F32.PACK_AB R67, RZ, R67 ;  /* 0x00000043ff43723e */ /* 0x000fe200000010ff */
[----:B------:R-:W-:Y:S01]  /*5aa0*/  FMUL R80, R80, R88 ;  /* 0x0000005850507220 */ /* 0x000fe20000400000 */
[----:B------:R-:W-:Y:S01]  /*5ab0*/  F2FP.BF16.F32.PACK_AB R68, RZ, R68 ;  /* 0x00000044ff44723e */ /* 0x000fe200000010ff */
[----:B------:R-:W-:Y:S01]  /*5ac0*/  FMUL R81, R81, R88 ;  /* 0x0000005851517220 */ /* 0x000fe20000400000 */
[--C-:B------:R-:W-:Y:S01]  /*5ad0*/  @P1 IMAD.MOV.U32 R10, RZ, RZ, R14.reuse ;  /* 0x000000ffff0a1224 */ /* 0x100fe200078e000e */
[----:B------:R-:W-:Y:S01]  /*5ae0*/  F2FP.BF16.F32.PACK_AB R69, RZ, R69 ;  /* 0x00000045ff45723e */ /* 0x000fe200000010ff */
[--C-:B------:R-:W-:Y:S01]  /*5af0*/  @P1 IMAD.MOV.U32 R11, RZ, RZ, R15.reuse ;  /* 0x000000ffff0b1224 */ /* 0x100fe200078e000f */
[----:B------:R-:W-:Y:S01]  /*5b00*/  F2FP.BF16.F32.PACK_AB R70, RZ, R70 ;  /* 0x00000046ff46723e */ /* 0x000fe200000010ff */
[-C--:B------:R-:W-:Y:S01]  /*5b10*/  FMUL R82, R82, R88.reuse ;  /* 0x0000005852527220 */ /* 0x080fe20000400000 */
[----:B------:R-:W-:Y:S01]  /*5b20*/  F2FP.BF16.F32.PACK_AB R71, RZ, R71 ;  /* 0x00000047ff47723e */ /* 0x000fe200000010ff */
[-C--:B------:R-:W-:Y:S01]  /*5b30*/  FMUL R83, R83, R88.reuse ;  /* 0x0000005853537220 */ /* 0x080fe20000400000 */
[----:B------:R0:W-:Y:S01]  /*5b40*/  @P1 STG.E.U16 desc[UR36][R10.64+0x10], R60 ;  /* 0x0000103c0a001986 */ /* 0x0001e2000c101524 */
[----:B------:R-:W-:Y:S01]  /*5b50*/  ISETP.GT.AND P1, PT, R3, 0x8, P4 ;  /* 0x000000080300780c */ /* 0x000fe20002724270 */
[----:B------:R-:W-:Y:S01]  /*5b60*/  FMUL R84, R84, R88 ;  /* 0x0000005854547220 */ /* 0x000fe20000400000 */
[----:B------:R-:W-:Y:S01]  /*5b70*/  F2FP.BF16.F32.PACK_AB R72, RZ, R72 ;  /* 0x00000048ff48723e */ /* 0x000fe200000010ff */
[-C--:B------:R-:W-:Y:S01]  /*5b80*/  FMUL R85, R85, R88.reuse ;  /* 0x0000005855557220 */ /* 0x080fe20000400000 */
[----:B------:R-:W-:Y:S01]  /*5b90*/  F2FP.BF16.F32.PACK_AB R73, RZ, R73 ;  /* 0x00000049ff49723e */ /* 0x000fe200000010ff */
[----:B------:R-:W-:Y:S01]  /*5ba0*/  FMUL R86, R86, R88 ;  /* 0x0000005856567220 */ /* 0x000fe20000400000 */
[----:B------:R-:W-:Y:S01]  /*5bb0*/  F2FP.BF16.F32.PACK_AB R74, RZ, R74 ;  /* 0x0000004aff4a723e */ /* 0x000fe200000010ff */
[-C--:B------:R-:W-:Y:S01]  /*5bc0*/  FMUL R87, R87, R88.reuse ;  /* 0x0000005857577220 */ /* 0x080fe20000400000 */
[----:B------:R-:W-:Y:S01]  /*5bd0*/  F2FP.BF16.F32.PACK_AB R75, RZ, R75 ;  /* 0x0000004bff4b723e */ /* 0x000fe200000010ff */
[----:B------:R-:W-:Y:S01]  /*5be0*/  FMUL R24, R24, R88 ;  /* 0x0000005818187220 */ /* 0x000fe20000400000 */
[C---:B------:R-:W-:Y:S01]  /*5bf0*/  ISETP.GT.AND P5, PT, R4.reuse, 0x28, PT ;  /* 0x000000280400780c */ /* 0x040fe20003fa4270 */
[--C-:B0-----:R-:W-:Y:S01]  /*5c00*/  @P0 IMAD.MOV.U32 R10, RZ, RZ, R14.reuse ;  /* 0x000000ffff0a0224 */ /* 0x101fe200078e000e */
[----:B------:R-:W-:Y:S01]  /*5c10*/  F2FP.BF16.F32.PACK_AB R76, RZ, R76 ;  /* 0x0000004cff4c723e */ /* 0x000fe200000010ff */
[--C-:B------:R-:W-:Y:S01]  /*5c20*/  @P0 IMAD.MOV.U32 R11, RZ, RZ, R15.reuse ;  /* 0x000000ffff0b0224 */ /* 0x100fe200078e000f */
[----:B------:R-:W-:Y:S01]  /*5c30*/  ISETP.GT.AND P4, PT, R4, 0x29, PT ;  /* 0x000000290400780c */ /* 0x000fe20003f84270 */
[-C--:B------:R-:W-:Y:S01]  /*5c40*/  FMUL R25, R25, R88.reuse ;  /* 0x0000005819197220 */ /* 0x080fe20000400000 */
[----:B------:R-:W-:Y:S01]  /*5c50*/  F2FP.BF16.F32.PACK_AB R77, RZ, R77 ;  /* 0x0000004dff4d723e */ /* 0x000fe200000010ff */
[-C--:B------:R-:W-:Y:S01]  /*5c60*/  FMUL R26, R26, R88.reuse ;  /* 0x000000581a1a7220 */ /* 0x080fe20000400000 */
[----:B------:R0:W-:Y:S01]  /*5c70*/  @P0 STG.E.U16 desc[UR36][R10.64+0x12], R61 ;  /* 0x0000123d0a000986 */ /* 0x0001e2000c101524 */
[----:B------:R-:W-:Y:S01]  /*5c80*/  ISETP.GT.AND P0, PT, R3, 0x8, P3 ;  /* 0x000000080300780c */ /* 0x000fe20001f04270 */
[-C--:B------:R-:W-:Y:S01]  /*5c90*/  FMUL R27, R27, R88.reuse ;  /* 0x000000581b1b7220 */ /* 0x080fe20000400000 */
[C---:B------:R-:W-:Y:S01]  /*5ca0*/  ISETP.GT.AND P3, PT, R4.reuse, 0x10, PT ;  /* 0x000000100400780c */ /* 0x040fe20003f64270 */
[----:B------:R-:W-:Y:S01]  /*5cb0*/  @P1 STG.E.U16 desc[UR36][R8.64+0x10], R62 ;  /* 0x0000103e08001986 */ /* 0x000fe2000c101524 */
[----:B------:R-:W-:Y:S01]  /*5cc0*/  ISETP.GT.AND P1, PT, R4, 0x19, PT ;  /* 0x000000190400780c */ /* 0x000fe20003f24270 */
        /* <DEDUP_REMOVED lines=8> */
[----:B------:R-:W-:Y:S01]  /*5d50*/  @P0 STG.E.U16 desc[UR36][R8.64+0x12], R63 ;  /* 0x0000123f08000986 */ /* 0x000fe2000c101524 */
[----:B------:R-:W-:Y:S01]  /*5d60*/  ISETP.GT.AND P0, PT, R3, RZ, P3 ;  /* 0x000000ff0300720c */ /* 0x000fe20001f04270 */
[----:B------:R-:W-:Y:S01]  /*5d70*/  FMUL R32, R32, R88 ;  /* 0x0000005820207220 */ /* 0x000fe20000400000 */
[----:B------:R-:W-:Y:S01]  /*5d80*/  F2FP.BF16.F32.PACK_AB R82, RZ, R82 ;  /* 0x00000052ff52723e */ /* 0x000fe200000010ff */
[-C--:B------:R-:W-:Y:S01]  /*5d90*/  FMUL R33, R33, R88.reuse ;  /* 0x0000005821217220 */ /* 0x080fe20000400000 */
[----:B------:R-:W-:Y:S01]  /*5da0*/  F2FP.BF16.F32.PACK_AB R83, RZ, R83 ;  /* 0x00000053ff53723e */ /* 0x000fe200000010ff */
[----:B------:R-:W-:Y:S01]  /*5db0*/  FMUL R34, R34, R88 ;  /* 0x0000005822227220 */ /* 0x000fe20000400000 */
[----:B------:R-:W-:Y:S01]  /*5dc0*/  F2FP.BF16.F32.PACK_AB R84, RZ, R84 ;  /* 0x00000054ff54723e */ /* 0x000fe200000010ff */
[-C--:B------:R-:W-:Y:S01]  /*5dd0*/  FMUL R35, R35, R88.reuse ;  /* 0x0000005823237220 */ /* 0x080fe20000400000 */
[----:B------:R-:W-:Y:S01]  /*5de0*/  P2R R5, PR, RZ, 0x20 ;  /* 0x00000020ff057803 */ /* 0x000fe20000000000 */
[-C--:B------:R-:W-:Y:S01]  /*5df0*/  FMUL R36, R36, R88.reuse ;  /* 0x0000005824247220 */ /* 0x080fe20000400000 */
[----:B------:R-:W-:Y:S01]  /*5e00*/  F2FP.BF16.F32.PACK_AB R85, RZ, R85 ;  /* 0x00000055ff55723e */ /* 0x000fe200000010ff */
[----:B------:R-:W-:Y:S01]  /*5e10*/  FMUL R37, R37, R88 ;  /* 0x0000005825257220 */ /* 0x000fe20000400000 */
[----:B------:R-:W-:Y:S01]  /*5e20*/  F2FP.BF16.F32.PACK_AB R86, RZ, R86 ;  /* 0x00000056ff56723e */ /* 0x000fe200000010ff */
[--C-:B0-----:R-:W-:Y:S01]  /*5e30*/  @P0 IMAD.MOV.U32 R10, RZ, RZ, R14.reuse ;  /* 0x000000ffff0a0224 */ /* 0x101fe200078e000e */
[----:B------:R-:W-:Y:S01]  /*5e40*/  F2FP.BF16.F32.PACK_AB R87, RZ, R87 ;  /* 0x00000057ff57723e */ /* 0x000fe200000010ff */
[--C-:B------:R-:W-:Y:S01]  /*5e50*/  @P0 IMAD.MOV.U32 R11, RZ, RZ, R15.reuse ;  /* 0x000000ffff0b0224 */ /* 0x100fe200078e000f */
[----:B------:R-:W-:Y:S01]  /*5e60*/  F2FP.BF16.F32.PACK_AB R24, RZ, R24 ;  /* 0x00000018ff18723e */ /* 0x000fe200000010ff */
[-C--:B------:R-:W-:Y:S01]  /*5e70*/  FMUL R38, R38, R88.reuse ;  /* 0x0000005826267220 */ /* 0x080fe20000400000 */
[----:B------:R-:W-:Y:S01]  /*5e80*/  F2FP.BF16.F32.PACK_AB R25, RZ, R25 ;  /* 0x00000019ff19723e */ /* 0x000fe200000010ff */
[-C--:B------:R-:W-:Y:S01]  /*5e90*/  FMUL R39, R39, R88.reuse ;  /* 0x0000005827277220 */ /* 0x080fe20000400000 */
[----:B------:R0:W-:Y:S01]  /*5ea0*/  @P0 STG.E.U16 desc[UR36][R10.64+0x20], R64 ;  /* 0x000020400a000986 */ /* 0x0001e2000c101524 */
        /* <DEDUP_REMOVED lines=10> */
[----:B------:R-:W-:Y:S01]  /*5f50*/  F2FP.BF16.F32.PACK_AB R30, RZ, R30 ;  /* 0x0000001eff1e723e */ /* 0x000fe200000010ff */
[----:B------:R-:W-:Y:S01]  /*5f60*/  FMUL R45, R45, R88 ;  /* 0x000000582d2d7220 */ /* 0x000fe20000400000 */
[----:B------:R-:W-:Y:S01]  /*5f70*/  F2FP.BF16.F32.PACK_AB R31, RZ, R31 ;  /* 0x0000001fff1f723e */ /* 0x000fe200000010ff */
[----:B0-----:R-:W-:Y:S01]  /*5f80*/  @P0 IMAD.MOV.U32 R10, RZ, RZ, R14 ;  /* 0x000000ffff0a0224 */ /* 0x001fe200078e000e */
[----:B------:R-:W-:Y:S01]  /*5f90*/  F2FP.BF16.F32.PACK_AB R32, RZ, R32 ;  /* 0x00000020ff20723e */ /* 0x000fe200000010ff */
[----:B------:R-:W-:Y:S01]  /*5fa0*/  @P0 IMAD.MOV.U32 R11, RZ, RZ, R15 ;  /* 0x000000ffff0b0224 */ /* 0x000fe200078e000f */
[----:B------:R-:W-:Y:S01]  /*5fb0*/  F2FP.BF16.F32.PACK_AB R33, RZ, R33 ;  /* 0x00000021ff21723e */ /* 0x000fe200000010ff */
[----:B------:R-:W-:Y:S01]  /*5fc0*/  FMUL R46, R46, R88 ;  /* 0x000000582e2e7220 */ /* 0x000fe20000400000 */
[----:B------:R-:W-:Y:S01]  /*5fd0*/  F2FP.BF16.F32.PACK_AB R34, RZ, R34 ;  /* 0x00000022ff22723e */ /* 0x000fe200000010ff */
[-C--:B------:R-:W-:Y:S01]  /*5fe0*/  FMUL R47, R47, R88.reuse ;  /* 0x000000582f2f7220 */ /* 0x080fe20000400000 */
[----:B------:R0:W-:Y:S01]  /*5ff0*/  @P0 STG.E.U16 desc[UR36][R10.64+0x22], R65 ;  /* 0x000022410a000986 */ /* 0x0001e2000c101524 */
[----:B------:R-:W-:Y:S01]  /*6000*/  ISETP.GT.AND P0, PT, R3, 0x8, P3 ;  /* 0x000000080300780c */ /* 0x000fe20001f04270 */
[-C--:B------:R-:W-:Y:S01]  /*6010*/  FMUL R48, R48, R88.reuse ;  /* 0x0000005830307220 */ /* 0x080fe20000400000 */
[----:B------:R-:W-:Y:S01]  /*6020*/  ISETP.GT.AND P3, PT, R4, 0x30, PT ;  /* 0x000000300400780c */ /* 0x000fe20003f64270 */
        /* <DEDUP_REMOVED lines=11> */
[----:B------:R-:W-:Y:S01]  /*60e0*/  ISETP.GT.AND P0, PT, R3, 0x8, P2 ;  /* 0x000000080300780c */ /* 0x000fe20001704270 */
[-C--:B------:R-:W-:Y:S01]  /*60f0*/  FMUL R54, R54, R88.reuse ;  /* 0x0000005836367220 */ /* 0x080fe20000400000 */
[----:B------:R-:W-:Y:S01]  /*6100*/  ISETP.GT.AND P2, PT, R4, 0x18, PT ;  /* 0x000000180400780c */ /* 0x000fe20003f44270 */
[----:B------:R-:W-:Y:S01]  /*6110*/  FMUL R55, R55, R88 ;  /* 0x0000005837377220 */ /* 0x000fe20000400000 */
[----:B------:R-:W-:-:S02]  /*6120*/  F2FP.BF16.F32.PACK_AB R40, RZ, R40 ;  /* 0x00000028ff28723e */ /* 0x000fc400000010ff */
[----:B------:R-:W-:Y:S02]  /*6130*/  F2FP.BF16.F32.PACK_AB R41, RZ, R41 ;  /* 0x00000029ff29723e */ /* 0x000fe400000010ff */
[----:B------:R-:W-:Y:S02]  /*6140*/  F2FP.BF16.F32.PACK_AB R42, RZ, R42 ;  /* 0x0000002aff2a723e */ /* 0x000fe400000010ff */
[----:B------:R-:W-:Y:S02]  /*6150*/  F2FP.BF16.F32.PACK_AB R43, RZ, R43 ;  /* 0x0000002bff2b723e */ /* 0x000fe400000010ff */
[----:B------:R-:W-:Y:S01]  /*6160*/  F2FP.BF16.F32.PACK_AB R44, RZ, R44 ;  /* 0x0000002cff2c723e */ /* 0x000fe200000010ff */
[----:B------:R-:W-:Y:S01]  /*6170*/  @P0 STG.E.U16 desc[UR36][R8.64+0x22], R67 ;  /* 0x0000224308000986 */ /* 0x000fe2000c101524 */
[----:B------:R-:W-:Y:S02]  /*6180*/  ISETP.GT.AND P0, PT, R3, RZ, P2 ;  /* 0x000000ff0300720c */ /* 0x000fe40001704270 */
[----:B------:R-:W-:-:S02]  /*6190*/  F2FP.BF16.F32.PACK_AB R45, RZ, R45 ;  /* 0x0000002dff2d723e */ /* 0x000fc400000010ff */
[----:B------:R-:W-:Y:S02]  /*61a0*/  F2FP.BF16.F32.PACK_AB R46, RZ, R46 ;  /* 0x0000002eff2e723e */ /* 0x000fe400000010ff */
[----:B------:R-:W-:Y:S02]  /*61b0*/  F2FP.BF16.F32.PACK_AB R47, RZ, R47 ;  /* 0x0000002fff2f723e */ /* 0x000fe400000010ff */
[----:B------:R-:W-:Y:S02]  /*61c0*/  F2FP.BF16.F32.PACK_AB R48, RZ, R48 ;  /* 0x00000030ff30723e */ /* 0x000fe400000010ff */
[----:B------:R-:W-:Y:S02]  /*61d0*/  F2FP.BF16.F32.PACK_AB R49, RZ, R49 ;  /* 0x00000031ff31723e */ /* 0x000fe400000010ff */
[----:B------:R-:W-:Y:S01]  /*61e0*/  F2FP.BF16.F32.PACK_AB R50, RZ, R50 ;  /* 0x00000032ff32723e */ /* 0x000fe200000010ff */
[----:B0-----:R-:W-:Y:S01]  /*61f0*/  @P0 IMAD.MOV.U32 R10, RZ, RZ, R14 ;  /* 0x000000ffff0a0224 */ /* 0x001fe200078e000e */
[----:B------:R-:W-:Y:S01]  /*6200*/  F2FP.BF16.F32.PACK_AB R51, RZ, R51 ;  /* 0x00000033ff33723e */ /* 0x000fe200000010ff */
[----:B------:R-:W-:Y:S01]  /*6210*/  @P0 IMAD.MOV.U32 R11, RZ, RZ, R15 ;  /* 0x000000ffff0b0224 */ /* 0x000fe200078e000f */
[----:B------:R-:W-:-:S02]  /*6220*/  F2FP.BF16.F32.PACK_AB R52, RZ, R52 ;  /* 0x00000034ff34723e */ /* 0x000fc400000010ff */
[----:B------:R-:W-:Y:S02]  /*6230*/  F2FP.BF16.F32.PACK_AB R53, RZ, R53 ;  /* 0x00000035ff35723e */ /* 0x000fe400000010ff */
[----:B------:R0:W-:Y:S01]  /*6240*/  @P0 STG.E.U16 desc[UR36][R10.64+0x30], R68 ;  /* 0x000030440a000986 */ /* 0x0001e2000c101524 */
[----:B------:R-:W-:Y:S02]  /*6250*/  ISETP.GT.AND P0, PT, R3, RZ, P1 ;  /* 0x000000ff0300720c */ /* 0x000fe40000f04270 */
[----:B------:R-:W-:Y:S02]  /*6260*/  F2FP.BF16.F32.PACK_AB R54, RZ, R54 ;  /* 0x00000036ff36723e */ /* 0x000fe400000010ff */
[----:B------:R-:W-:-:S09]  /*6270*/  F2FP.BF16.F32.PACK_AB R55, RZ, R55 ;  /* 0x00000037ff37723e */ /* 0x000fd200000010ff */
[----:B0-----:R-:W-:Y:S02]  /*6280*/  @P0 IMAD.MOV.U32 R10, RZ, RZ, R14 ;  /* 0x000000ffff0a0224 */ /* 0x001fe400078e000e */
[----:B------:R-:W-:-:S05]  /*6290*/  @P0 IMAD.MOV.U32 R11, RZ, RZ, R15 ;  /* 0x000000ffff0b0224 */ /* 0x000fca00078e000f */
[----:B------:R0:W-:Y:S01]  /*62a0*/  @P0 STG.E.U16 desc[UR36][R10.64+0x32], R69 ;  /* 0x000032450a000986 */ /* 0x0001e2000c101524 */
[----:B------:R-:W-:Y:S02]  /*62b0*/  ISETP.GT.AND P0, PT, R3, 0x8, P2 ;  /* 0x000000080300780c */ /* 0x000fe40001704270 */
[----:B------:R-:W-:-:S11]  /*62c0*/  ISETP.GT.AND P2, PT, R4, 0x20, PT ;  /* 0x000000200400780c */ /* 0x000fd60003f44270 */
[----:B------:R-:W-:Y:S01]  /*62d0*/  @P0 STG.E.U16 desc[UR36][R8.64+0x30], R70 ;  /* 0x0000304608000986 */ /* 0x000fe2000c101524 */
[----:B------:R-:W-:Y:S02]  /*62e0*/  ISETP.GT.AND P0, PT, R3, 0x8, P1 ;  /* 0x000000080300780c */ /* 0x000fe40000f04270 */
[----:B------:R-:W-:-:S11]  /*62f0*/  ISETP.GT.AND P1, PT, R4, 0x21, PT ;  /* 0x000000210400780c */ /* 0x000fd60003f24270 */
[----:B------:R-:W-:Y:S01]  /*6300*/  @P0 STG.E.U16 desc[UR36][R8.64+0x32], R71 ;  /* 0x0000324708000986 */ /* 0x000fe2000c101524 */
[----:B------:R-:W-:-:S13]  /*6310*/  ISETP.GT.AND P0, PT, R3, RZ, P2 ;  /* 0x000000ff0300720c */ /* 0x000fda0001704270 */
[----:B0-----:R-:W-:Y:S02]  /*6320*/  @P0 IMAD.MOV.U32 R10, RZ, RZ, R14 ;  /* 0x000000ffff0a0224 */ /* 0x001fe400078e000e */
[----:B------:R-:W-:-:S05]  /*6330*/  @P0 IMAD.MOV.U32 R11, RZ, RZ, R15 ;  /* 0x000000ffff0b0224 */ /* 0x000fca00078e000f */
[----:B------:R0:W-:Y:S01]  /*6340*/  @P0 STG.E.U16 desc[UR36][R10.64+0x40], R72 ;  /* 0x000040480a000986 */ /* 0x0001e2000c101524 */
[----:B------:R-:W-:-:S13]  /*6350*/  ISETP.GT.AND P0, PT, R3, RZ, P1 ;  /* 0x000000ff0300720c */ /* 0x000fda0000f04270 */
[----:B0-----:R-:W-:Y:S02]  /*6360*/  @P0 IMAD.MOV.U32 R10, RZ, RZ, R14 ;  /* 0x000000ffff0a0224 */ /* 0x001fe400078e000e */
[----:B------:R-:W-:-:S05]  /*6370*/  @P0 IMAD.MOV.U32 R11, RZ, RZ, R15 ;  /* 0x000000ffff0b0224 */ /* 0x000fca00078e000f */
[----:B------:R0:W-:Y:S01]  /*6380*/  @P0 STG.E.U16 desc[UR36][R10.64+0x42], R73 ;  /* 0x000042490a000986 */ /* 0x0001e2000c101524 */
[----:B------:R-:W-:Y:S02]  /*6390*/  ISETP.GT.AND P0, PT, R3, 0x8, P2 ;  /* 0x000000080300780c */ /* 0x000fe40001704270 */
[----:B------:R-:W-:-:S11]  /*63a0*/  ISETP.GT.AND P2, PT, R4, 0x38, PT ;  /* 0x000000380400780c */ /* 0x000fd60003f44270 */
[----:B------:R-:W-:Y:S01]  /*63b0*/  @P0 STG.E.U16 desc[UR36][R8.64+0x40], R74 ;  /* 0x0000404a08000986 */ /* 0x000fe2000c101524 */
[----:B------:R-:W-:-:S13]  /*63c0*/  ISETP.GT.AND P0, PT, R3, 0x8, P1 ;  /* 0x000000080300780c */ /* 0x000fda0000f04270 */
        /* <DEDUP_REMOVED lines=9> */
[----:B------:R-:W-:-:S13]  /*6460*/  ISETP.GT.AND P0, PT, R3, 0x8, P5 ;  /* 0x000000080300780c */ /* 0x000fda0002f04270 */
[----:B------:R-:W-:Y:S01]  /*6470*/  @P0 STG.E.U16 desc[UR36][R8.64+0x50], R78 ;  /* 0x0000504e08000986 */ /* 0x000fe2000c101524 */
[----:B------:R-:W-:-:S13]  /*6480*/  ISETP.GT.AND P0, PT, R3, 0x8, P4 ;  /* 0x000000080300780c */ /* 0x000fda0002704270 */
[----:B------:R-:W-:Y:S01]  /*6490*/  @P0 STG.E.U16 desc[UR36][R8.64+0x52], R79 ;  /* 0x0000524f08000986 */ /* 0x000fe2000c101524 */
[----:B------:R-:W-:-:S13]  /*64a0*/  ISETP.GT.AND P0, PT, R3, RZ, P3 ;  /* 0x000000ff0300720c */ /* 0x000fda0001f04270 */
[----:B0-----:R-:W-:Y:S02]  /*64b0*/  @P0 IMAD.MOV.U32 R10, RZ, RZ, R14 ;  /* 0x000000ffff0a0224 */ /* 0x001fe400078e000e */
[----:B------:R-:W-:-:S05]  /*64c0*/  @P0 IMAD.MOV.U32 R11, RZ, RZ, R15 ;  /* 0x000000ffff0b0224 */ /* 0x000fca00078e000f */
[----:B------:R0:W-:Y:S01]  /*64d0*/  @P0 STG.E.U16 desc[UR36][R10.64+0x60], R80 ;  /* 0x000060500a000986 */ /* 0x0001e2000c101524 */
[----:B------:R-:W-:-:S04]  /*64e0*/  ISETP.GT.AND P0, PT, R4, 0x31, PT ;  /* 0x000000310400780c */ /* 0x000fc80003f04270 */
        /* <DEDUP_REMOVED lines=8> */
[----:B------:R-:W-:-:S05]  /*6570*/  IADD3 R12, P1, R57, R8, RZ ;  /* 0x00000008390c7210 */ /* 0x000fca0007f3e0ff */
[----:B------:R-:W-:Y:S01]  /*6580*/  IMAD.X R13, R23, 0x1, R9, P1 ;  /* 0x00000001170d7824 */ /* 0x000fe200008e0609 */
[----:B------:R-:W-:-:S13]  /*6590*/  ISETP.GT.AND P1, PT, R3, RZ, P2 ;  /* 0x000000ff0300720c */ /* 0x000fda0001724270 */
[----:B------:R-:W-:Y:S01]  /*65a0*/  @P1 STG.E.U16 desc[UR36][R14.64+0x70], R84 ;  /* 0x000070540e001986 */ /* 0x000fe2000c101524 */
[----:B------:R-:W-:-:S05]  /*65b0*/  IADD3 R20, P1, R57, R8, RZ ;  /* 0x0000000839147210 */ /* 0x000fca0007f3e0ff */
[----:B------:R-:W-:Y:S01]  /*65c0*/  IMAD.X R21, R23, 0x1, R9, P1 ;  /* 0x0000000117157824 */ /* 0x000fe200008e0609 */
[----:B0-----:R-:W-:-:S05]  /*65d0*/  IADD3 R10, P1, R57, R14, RZ ;  /* 0x0000000e390a7210 */ /* 0x001fca0007f3e0ff */
[----:B------:R-:W-:Y:S01]  /*65e0*/  IMAD.X R11, R23, 0x1, R15, P1 ;  /* 0x00000001170b7824 */ /* 0x000fe200008e060f */
[----:B------:R-:W-:-:S04]  /*65f0*/  ISETP.GT.AND P1, PT, R4, 0x39, PT ;  /* 0x000000390400780c */ /* 0x000fc80003f24270 */
[----:B------:R-:W-:-:S13]  /*6600*/  ISETP.GT.AND P5, PT, R3, RZ, P1 ;  /* 0x000000ff0300720c */ /* 0x000fda0000fa4270 */
[----:B------:R-:W-:Y:S01]  /*6610*/  @P5 STG.E.U16 desc[UR36][R14.64+0x72], R85 ;  /* 0x000072550e005986 */ /* 0x000fe2000c101524 */
[----:B------:R-:W-:-:S13]  /*6620*/  ISETP.GT.AND P5, PT, R3, 0x8, P2 ;  /* 0x000000080300780c */ /* 0x000fda00017a4270 */
[----:B------:R-:W-:Y:S01]  /*6630*/  @P5 STG.E.U16 desc[UR36][R8.64+0x70], R86 ;  /* 0x0000705608005986 */ /* 0x000fe2000c101524 */
[----:B------:R-:W-:-:S13]  /*6640*/  ISETP.GT.AND P5, PT, R3, 0x8, P1 ;  /* 0x000000080300780c */ /* 0x000fda0000fa4270 */
[----:B------:R0:W-:Y:S01]  /*6650*/  @P5 STG.E.U16 desc[UR36][R8.64+0x72], R87 ;  /* 0x0000725708005986 */ /* 0x0001e2000c101524 */
[C---:B------:R-:W-:Y:S02]  /*6660*/  ISETP.GT.AND P5, PT, R3.reuse, 0x80, P6 ;  /* 0x000000800300780c */ /* 0x040fe400037a4270 */
[----:B------:R-:W-:-:S11]  /*6670*/  ISETP.GT.AND P6, PT, R3, 0x88, P6 ;  /* 0x000000880300780c */ /* 0x000fd600037c4270 */
[----:B------:R-:W-:Y:S01]  /*6680*/  @P5 STG.E.U16 desc[UR36][R10.64], R24 ;  /* 0x000000180a005986 */ /* 0x000fe2000c101524 */
[----:B------:R-:W-:-:S04]  /*6690*/  ISETP.GT.AND P5, PT, R4, 0x1, PT ;  /* 0x000000010400780c */ /* 0x000fc80003fa4270 */
[----:B------:R-:W-:-:S13]  /*66a0*/  ISETP.GT.AND P5, PT, R3, 0x80, P5 ;  /* 0x000000800300780c */ /* 0x000fda0002fa4270 */
[----:B0-----:R-:W-:Y:S02]  /*66b0*/  @P5 IMAD.MOV.U32 R8, RZ, RZ, R10 ;  /* 0x000000ffff085224 */ /* 0x001fe400078e000a */
[----:B------:R-:W-:-:S05]  /*66c0*/  @P5 IMAD.MOV.U32 R9, RZ, RZ, R11 ;  /* 0x000000ffff095224 */ /* 0x000fca00078e000b */
[----:B------:R0:W-:Y:S01]  /*66d0*/  @P5 STG.E.U16 desc[UR36][R8.64+0x2], R25 ;  /* 0x0000021908005986 */ /* 0x0001e2000c101524 */
[----:B------:R-:W-:-:S03]  /*66e0*/  ISETP.NE.AND P5, PT, R5, RZ, PT ;  /* 0x000000ff0500720c */ /* 0x000fc60003fa5270 */
[----:B------:R-:W-:Y:S01]  /*66f0*/  @P6 STG.E.U16 desc[UR36][R12.64], R26 ;  /* 0x0000001a0c006986 */ /* 0x000fe2000c101524 */
[----:B------:R-:W-:-:S04]  /*6700*/  ISETP.GT.AND P6, PT, R4, 0x1, PT ;  /* 0x000000010400780c */ /* 0x000fc80003fc4270 */
[----:B------:R-:W-:-:S13]  /*6710*/  ISETP.GT.AND P6, PT, R3, 0x88, P6 ;  /* 0x000000880300780c */ /* 0x000fda00037c4270 */
[----:B------:R-:W-:Y:S01]  /*6720*/  @P6 STG.E.U16 desc[UR36][R20.64+0x2], R27 ;  /* 0x0000021b14006986 */ /* 0x000fe2000c101524 */
[----:B------:R-:W-:-:S04]  /*6730*/  ISETP.GT.AND P6, PT, R4, 0x8, PT ;  /* 0x000000080400780c */ /* 0x000fc80003fc4270 */
[----:B------:R-:W-:-:S13]  /*6740*/  ISETP.GT.AND P6, PT, R3, 0x80, P6 ;  /* 0x000000800300780c */ /* 0x000fda00037c4270 */
[----:B0-----:R-:W-:Y:S02]  /*6750*/  @P6 IMAD.MOV.U32 R8, RZ, RZ, R10 ;  /* 0x000000ffff086224 */ /* 0x001fe400078e000a */
[----:B------:R-:W-:-:S05]  /*6760*/  @P6 IMAD.MOV.U32 R9, RZ, RZ, R11 ;  /* 0x000000ffff096224 */ /* 0x000fca00078e000b */
[----:B------:R0:W-:Y:S01]  /*6770*/  @P6 STG.E.U16 desc[UR36][R8.64+0x10], R28 ;  /* 0x0000101c08006986 */ /* 0x0001e2000c101524 */
[----:B------:R-:W-:-:S04]  /*6780*/  ISETP.GT.AND P6, PT, R4, 0x9, PT ;  /* 0x000000090400780c */ /* 0x000fc80003fc4270 */
[----:B------:R-:W-:-:S13]  /*6790*/  ISETP.GT.AND P6, PT, R3, 0x80, P6 ;  /* 0x000000800300780c */ /* 0x000fda00037c4270 */
[----:B0-----:R-:W-:Y:S02]  /*67a0*/  @P6 IMAD.MOV.U32 R8, RZ, RZ, R10 ;  /* 0x000000ffff086224 */ /* 0x001fe400078e000a */
[----:B------:R-:W-:-:S05]  /*67b0*/  @P6 IMAD.MOV.U32 R9, RZ, RZ, R11 ;  /* 0x000000ffff096224 */ /* 0x000fca00078e000b */
[----:B------:R0:W-:Y:S01]  /*67c0*/  @P6 STG.E.U16 desc[UR36][R8.64+0x12], R29 ;  /* 0x0000121d08006986 */ /* 0x0001e2000c101524 */
[----:B------:R-:W-:-:S04]  /*67d0*/  ISETP.GT.AND P6, PT, R4, 0x8, PT ;  /* 0x000000080400780c */ /* 0x000fc80003fc4270 */
[----:B------:R-:W-:-:S13]  /*67e0*/  ISETP.GT.AND P6, PT, R3, 0x88, P6 ;  /* 0x000000880300780c */ /* 0x000fda00037c4270 */
        /* <DEDUP_REMOVED lines=22> */
[----:B0-----:R-:W-:Y:S01]  /*6950*/  @P6 IMAD.MOV.U32 R8, RZ, RZ, R10 ;  /* 0x000000ffff086224 */ /* 0x001fe200078e000a */
[----:B------:R-:W-:-:S05]  /*6960*/  @P6 MOV R9, R11 ;  /* 0x0000000b00096202 */ /* 0x000fca0000000f00 */
        /* <DEDUP_REMOVED lines=21> */
[----:B------:R-:W-:Y:S01]  /*6ac0*/  @P6 STG.E.U16 desc[UR36][R8.64+0x42], R41 ;  /* 0x0000422908006986 */ /* 0x000fe2000c101524 */
[----:B------:R-:W-:-:S04]  /*6ad0*/  ISETP.GT.AND P6, PT, R4, 0x20, PT ;  /* 0x000000200400780c */ /* 0x000fc80003fc4270 */
[----:B------:R-:W-:-:S13]  /*6ae0*/  ISETP.GT.AND P6, PT, R3, 0x88, P6 ;  /* 0x000000880300780c */ /* 0x000fda00037c4270 */
[----:B------:R-:W-:Y:S01]  /*6af0*/  @P6 STG.E.U16 desc[UR36][R6.64+0x40], R42 ;  /* 0x0000402a06006986 */ /* 0x000fe2000c101524 */
[----:B------:R-:W-:-:S04]  /*6b00*/  ISETP.GT.AND P6, PT, R4, 0x21, PT ;  /* 0x000000210400780c */ /* 0x000fc80003fc4270 */
[----:B------:R-:W-:-:S13]  /*6b10*/  ISETP.GT.AND P6, PT, R3, 0x88, P6 ;  /* 0x000000880300780c */ /* 0x000fda00037c4270 */
[----:B------:R-:W-:Y:S02]  /*6b20*/  @P6 IMAD.MOV.U32 R4, RZ, RZ, R6 ;  /* 0x000000ffff046224 */ /* 0x000fe400078e0006 */
[----:B------:R-:W-:-:S05]  /*6b30*/  @P6 IMAD.MOV.U32 R5, RZ, RZ, R7 ;  /* 0x000000ffff056224 */ /* 0x000fca00078e0007 */
[----:B------:R0:W-:Y:S01]  /*6b40*/  @P6 STG.E.U16 desc[UR36][R4.64+0x42], R43 ;  /* 0x0000422b04006986 */ /* 0x0001e2000c101524 */
[C---:B------:R-:W-:Y:S02]  /*6b50*/  ISETP.GT.AND P6, PT, R3.reuse, 0x80, P5 ;  /* 0x000000800300780c */ /* 0x040fe40002fc4270 */
[----:B------:R-:W-:-:S11]  /*6b60*/  ISETP.GT.AND P5, PT, R3, 0x88, P5 ;  /* 0x000000880300780c */ /* 0x000fd60002fa4270 */
[----:B0-----:R-:W-:Y:S02]  /*6b70*/  @P6 IMAD.MOV.U32 R4, RZ, RZ, R10 ;  /* 0x000000ffff046224 */ /* 0x001fe400078e000a */
[----:B------:R-:W-:-:S05]  /*6b80*/  @P6 IMAD.MOV.U32 R5, RZ, RZ, R11 ;  /* 0x000000ffff056224 */ /* 0x000fca00078e000b */
[----:B------:R0:W-:Y:S01]  /*6b90*/  @P6 STG.E.U16 desc[UR36][R4.64+0x50], R44 ;  /* 0x0000502c04006986 */ /* 0x0001e2000c101524 */
[C---:B------:R-:W-:Y:S02]  /*6ba0*/  ISETP.GT.AND P6, PT, R3.reuse, 0x80, P4 ;  /* 0x000000800300780c */ /* 0x040fe400027c4270 */
[----:B------:R-:W-:-:S11]  /*6bb0*/  ISETP.GT.AND P4, PT, R3, 0x88, P4 ;  /* 0x000000880300780c */ /* 0x000fd60002784270 */
[----:B0-----:R-:W-:Y:S02]  /*6bc0*/  @P6 IMAD.MOV.U32 R4, RZ, RZ, R10 ;  /* 0x000000ffff046224 */ /* 0x001fe400078e000a */
[----:B------:R-:W-:-:S05]  /*6bd0*/  @P6 IMAD.MOV.U32 R5, RZ, RZ, R11 ;  /* 0x000000ffff056224 */ /* 0x000fca00078e000b */
[----:B------:R0:W-:Y:S02]  /*6be0*/  @P6 STG.E.U16 desc[UR36][R4.64+0x52], R45 ;  /* 0x0000522d04006986 */ /* 0x0001e4000c101524 */
[----:B0-----:R-:W-:Y:S02]  /*6bf0*/  @P5 IMAD.MOV.U32 R4, RZ, RZ, R6 ;  /* 0x000000ffff045224 */ /* 0x001fe400078e0006 */
[----:B------:R-:W-:-:S05]  /*6c00*/  @P5 IMAD.MOV.U32 R5, RZ, RZ, R7 ;  /* 0x000000ffff055224 */ /* 0x000fca00078e0007 */
[----:B------:R0:W-:Y:S01]  /*6c10*/  @P5 STG.E.U16 desc[UR36][R4.64+0x50], R46 ;  /* 0x0000502e04005986 */ /* 0x0001e2000c101524 */
[C---:B------:R-:W-:Y:S02]  /*6c20*/  ISETP.GT.AND P5, PT, R3.reuse, 0x80, P3 ;  /* 0x000000800300780c */ /* 0x040fe40001fa4270 */
[----:B------:R-:W-:Y:S01]  /*6c30*/  ISETP.GT.AND P3, PT, R3, 0x88, P3 ;  /* 0x000000880300780c */ /* 0x000fe20001f64270 */
        /* <DEDUP_REMOVED lines=17> */
[----:B------:R0:W-:Y:S02]  /*6d50*/  @P3 STG.E.U16 desc[UR36][R4.64+0x60], R50 ;  /* 0x0000603204003986 */ /* 0x0001e4000c101524 */
[----:B0-----:R-:W-:Y:S02]  /*6d60*/  @P0 IMAD.MOV.U32 R4, RZ, RZ, R6 ;  /* 0x000000ffff040224 */ /* 0x001fe400078e0006 */
[----:B------:R-:W-:-:S05]  /*6d70*/  @P0 IMAD.MOV.U32 R5, RZ, RZ, R7 ;  /* 0x000000ffff050224 */ /* 0x000fca00078e0007 */
[----:B------:R0:W-:Y:S02]  /*6d80*/  @P0 STG.E.U16 desc[UR36][R4.64+0x62], R51 ;  /* 0x0000623304000986 */ /* 0x0001e4000c101524 */
[----:B0-----:R-:W-:Y:S02]  /*6d90*/  @P5 IMAD.MOV.U32 R4, RZ, RZ, R10 ;  /* 0x000000ffff045224 */ /* 0x001fe400078e000a */
[----:B------:R-:W-:-:S05]  /*6da0*/  @P5 IMAD.MOV.U32 R5, RZ, RZ, R11 ;  /* 0x000000ffff055224 */ /* 0x000fca00078e000b */
[----:B------:R0:W-:Y:S04]  /*6db0*/  @P5 STG.E.U16 desc[UR36][R4.64+0x70], R52 ;  /* 0x0000703404005986 */ /* 0x0001e8000c101524 */
[----:B------:R1:W-:Y:S01]  /*6dc0*/  @P4 STG.E.U16 desc[UR36][R10.64+0x72], R53 ;  /* 0x000072350a004986 */ /* 0x0003e2000c101524 */
[----:B0-----:R-:W-:Y:S02]  /*6dd0*/  @P2 IMAD.MOV.U32 R4, RZ, RZ, R6 ;  /* 0x000000ffff042224 */ /* 0x001fe400078e0006 */
[----:B------:R-:W-:-:S05]  /*6de0*/  @P2 IMAD.MOV.U32 R5, RZ, RZ, R7 ;  /* 0x000000ffff052224 */ /* 0x000fca00078e0007 */
[----:B------:R1:W-:Y:S04]  /*6df0*/  @P2 STG.E.U16 desc[UR36][R4.64+0x70], R54 ;  /* 0x0000703604002986 */ /* 0x0003e8000c101524 */
[----:B------:R1:W-:Y:S02]  /*6e00*/  @P1 STG.E.U16 desc[UR36][R6.64+0x72], R55 ;  /* 0x0000723706001986 */ /* 0x0003e4000c101524 */
.L_x_152:
[----:B------:R-:W-:Y:S05]  /*6e10*/  BSYNC B0 ;  /* 0x0000000000007941 */ /* 0x000fea0003800000 */
.L_x_28:
[----:B------:R-:W-:Y:S01]  /*6e20*/  ULDC UR4, c[0x0][0xc] ;  /* 0x0000030000047ab9 */ /* 0x000fe20000000800 */
[----:B------:R-:W-:Y:S01]  /*6e30*/  ULDC UR5, c[0x0][0x10] ;  /* 0x0000040000057ab9 */ /* 0x000fe20000000800 */
[----:B------:R-:W2:Y:S01]  /*6e40*/  LDC R3, c[0x0][0x14] ;  /* 0x00000500ff037b82 */ /* 0x000ea20000000800 */
[----:B------:R-:W-:Y:S01]  /*6e50*/  UIMAD.WIDE.U32 UR4, UR4, UR5, URZ ;  /* 0x00000005040472a5 */ /* 0x000fe2000f8e003f */
[----:B------:R-:W-:Y:S02]  /*6e60*/  IMAD.MOV.U32 R90, RZ, RZ, -0x1 ;  /* 0xffffffffff5a7424 */ /* 0x000fe400078e00ff */
[----:B------:R-:W-:-:S03]  /*6e70*/  IMAD.MOV.U32 R23, RZ, RZ, -0x1 ;  /* 0xffffffffff177424 */ /* 0x000fc600078e00ff */
[----:B--2---:R-:W-:-:S04]  /*6e80*/  IMAD.WIDE.U32 R16, R3, UR4, R16 ;  /* 0x0000000403107c25 */ /* 0x004fc8000f8e0010 */
[----:B------:R-:W-:Y:S01]  /*6e90*/  IMAD R3, R3, UR5, RZ ;  /* 0x0000000503037c24 */ /* 0x000fe2000f8e02ff */
[----:B------:R-:W-:Y:S02]  /*6ea0*/  ULDC.64 UR4, c[0x0][0x650] ;  /* 0x0001940000047ab9 */ /* 0x000fe40000000a00 */
[----:B------:R-:W-:Y:S01]  /*6eb0*/  ISETP.GE.U32.AND P0, PT, R16, UR4, PT ;  /* 0x0000000410007c0c */ /* 0x000fe2000bf06070 */
[--C-:B------:R-:W-:Y:S01]  /*6ec0*/  IMAD.IADD R17, R17, 0x1, R3.reuse ;  /* 0x0000000111117824 */ /* 0x100fe200078e0203 */
[----:B------:R-:W-:-:S04]  /*6ed0*/  PRMT R3, RZ, 0x7610, R3 ;  /* 0x00007610ff037816 */ /* 0x000fc80000000003 */
[----:B------:R-:W-:-:S13]  /*6ee0*/  ISETP.GE.U32.AND.EX P0, PT, R17, UR5, PT, P0 ;  /* 0x0000000511007c0c */ /* 0x000fda000bf06100 */
[----:B------:R-:W-:Y:S05]  /*6ef0*/  @P0 BRA `(.L_x_153) ;  /* 0x0000000400640947 */ /* 0x000fea0003800000 */
[----:B0-----:R-:W0:Y:S01]  /*6f00*/  S2R R12, SR_CTAID.X ;  /* 0x00000000000c7919 */ /* 0x001e220000002500 */
[----:B-1--4-:R-:W1:Y:S01]  /*6f10*/  LDC.64 R10, c[0x0][0x628] ;  /* 0x00018a00ff0a7b82 */ /* 0x012e620000000a00 */
[----:B------:R-:W-:Y:S01]  /*6f20*/  ULDC UR4, c[0x0][0x150] ;  /* 0x0000540000047ab9 */ /* 0x000fe20000000800 */
[----:B------:R-:W-:Y:S01]  /*6f30*/  IMAD.MOV.U32 R8, RZ, RZ, R16 ;  /* 0x000000ffff087224 */ /* 0x000fe200078e0010 */
[----:B------:R-:W2:Y:S01]  /*6f40*/  S2R R24, SR_CTAID.Y ;  /* 0x0000000000187919 */ /* 0x000ea20000002600 */
[----:B------:R-:W-:-:S04]  /*6f50*/  IMAD.MOV.U32 R9, RZ, RZ, R17 ;  /* 0x000000ffff097224 */ /* 0x000fc800078e0011 */
[----:B------:R-:W4:Y:S08]  /*6f60*/  LDC R21, c[0x0][0x144] ;  /* 0x00005100ff157b82 */ /* 0x000f300000000800 */
[----:B------:R-:W2:Y:S08]  /*6f70*/  LDC R0, c[0x0][0x630] ;  /* 0x00018c00ff007b82 */ /* 0x000eb00000000800 */
[----:B------:R-:W2:Y:S01]  /*6f80*/  LDC.64 R14, c[0x0][0x620] ;  /* 0x00018800ff0e7b82 */ /* 0x000ea20000000a00 */
[----:B-1----:R-:W-:-:S04]  /*6f90*/  ISETP.NE.U32.AND P0, PT, R10, RZ, PT ;  /* 0x000000ff0a00720c */ /* 0x002fc80003f05070 */
[----:B------:R-:W-:Y:S02]  /*6fa0*/  ISETP.NE.AND.EX P0, PT, R11, RZ, PT, P0 ;  /* 0x000000ff0b00720c */ /* 0x000fe40003f05300 */
[----:B0-----:R-:W-:-:S05]  /*6fb0*/  I2FP.F32.U32 R3, R12 ;  /* 0x0000000c00037245 */ /* 0x001fca0000201000 */
[----:B------:R-:W-:-:S04]  /*6fc0*/  FMUL R3, R3, UR4 ;  /* 0x0000000403037c20 */ /* 0x000fc80008400000 */
[----:B------:R0:W1:Y:S02]  /*6fd0*/  F2I.U32.TRUNC.NTZ R20, R3 ;  /* 0x0000000300147305 */ /* 0x000064000020f000 */
[----:B----4-:R-:W-:Y:S05]  /*6fe0*/  @!P0 BRA `(.L_x_154) ;  /* 0x0000000000288947 */ /* 0x010fea0003800000 */
[----:B0-----:R-:W0:Y:S02]  /*6ff0*/  LDC R3, c[0x0][0x634] ;  /* 0x00018d00ff037b82 */ /* 0x001e240000000800 */
        /* <DEDUP_REMOVED lines=9> */
.L_x_154:
[----:B------:R-:W4:Y:S01]  /*7090*/  LDC.64 R28, c[0x0][0x640] ;  /* 0x00019000ff1c7b82 */ /* 0x000f220000000a00 */
[-CC-:B--2---:R-:W-:Y:S01]  /*70a0*/  SHF.R.U64 R23, R8, R0.reuse, R9.reuse ;  /* 0x0000000008177219 */ /* 0x184fe20000001209 */
[----:B-1----:R-:W-:Y:S01]  /*70b0*/  IMAD.MOV R20, RZ, RZ, -R20 ;  /* 0x000000ffff147224 */ /* 0x002fe200078e0a14 */
[----:B------:R-:W-:Y:S01]  /*70c0*/  SHF.R.U32.HI R0, RZ, R0, R9 ;  /* 0x00000000ff007219 */ /* 0x000fe20000011609 */
[----:B------:R-:W-:Y:S01]  /*70d0*/  ULDC UR4, c[0x0][0x154] ;  /* 0x0000550000047ab9 */ /* 0x000fe20000000800 */
[----:B0-----:R-:W-:Y:S01]  /*70e0*/  IADD3 R3, P0, RZ, -R23, RZ ;  /* 0x80000017ff037210 */ /* 0x001fe20007f1e0ff */
[----:B------:R-:W-:Y:S02]  /*70f0*/  IMAD R21, R21, R20, R12 ;  /* 0x0000001415157224 */ /* 0x000fe400078e020c */
[----:B------:R-:W0:Y:S01]  /*7100*/  LDC R6, c[0x0][0x618] ;  /* 0x00018600ff067b82 */ /* 0x000e220000000800 */
[----:B------:R-:W-:Y:S02]  /*7110*/  IMAD.MOV.U32 R7, RZ, RZ, 0x1 ;  /* 0x00000001ff077424 */ /* 0x000fe400078e00ff */
[----:B------:R-:W-:-:S04]  /*7120*/  IMAD.X R5, RZ, RZ, ~R0, P0 ;  /* 0x000000ffff057224 */ /* 0x000fc800000e0e00 */
[-C--:B------:R-:W-:Y:S01]  /*7130*/  IMAD R0, R5, R14.reuse, RZ ;  /* 0x0000000e05007224 */ /* 0x080fe200078e02ff */
[----:B------:R-:W1:Y:S01]  /*7140*/  LDC R8, c[0x0][0x608] ;  /* 0x00018200ff087b82 */ /* 0x000e620000000800 */
[----:B------:R-:W-:-:S04]  /*7150*/  IMAD.WIDE.U32 R4, R3, R14, R16 ;  /* 0x0000000e03047225 */ /* 0x000fc800078e0010 */
[----:B------:R-:W-:Y:S01]  /*7160*/  IMAD R3, R3, R15, R0 ;  /* 0x0000000f03037224 */ /* 0x000fe200078e0200 */
[----:B------:R-:W-:Y:S02]  /*7170*/  I2FP.F32.U32 R0, R24 ;  /* 0x0000001800007245 */ /* 0x000fe40000201000 */
[----:B------:R-:W2:Y:S01]  /*7180*/  LDC R26, c[0x0][0x658] ;  /* 0x00019600ff1a7b82 */ /* 0x000ea20000000800 */
[----:B------:R-:W-:Y:S01]  /*7190*/  IMAD.IADD R3, R5, 0x1, R3 ;  /* 0x0000000105037824 */ /* 0x000fe200078e0203 */
[----:B----4-:R-:W-:Y:S01]  /*71a0*/  ISETP.NE.U32.AND P0, PT, R28, RZ, PT ;  /* 0x000000ff1c00720c */ /* 0x010fe20003f05070 */
[----:B------:R-:W-:Y:S01]  /*71b0*/  FMUL R0, R0, UR4 ;  /* 0x0000000400007c20 */ /* 0x000fe20008400000 */
[----:B------:R-:W-:Y:S02]  /*71c0*/  IMAD.MOV.U32 R5, RZ, RZ, -0x1 ;  /* 0xffffffffff057424 */ /* 0x000fe400078e00ff */
[----:B------:R-:W-:Y:S01]  /*71d0*/  ISETP.NE.AND.EX P0, PT, R29, RZ, PT, P0 ;  /* 0x000000ff1d00720c */ /* 0x000fe20003f05300 */
[----:B------:R4:W2:Y:S01]  /*71e0*/  F2I.U32.TRUNC.NTZ R13, R0 ;  /* 0x00000000000d7305 */ /* 0x0008a2000020f000 */
[----:B------:R-:W3:Y:S01]  /*71f0*/  LDC R15, c[0x0][0x148] ;  /* 0x00005200ff0f7b82 */ /* 0x000ee20000000800 */
[----:B0-----:R-:W-:-:S02]  /*7200*/  SHF.R.U64 R12, R4, R6, R3 ;  /* 0x00000006040c7219 */ /* 0x001fc40000001203 */
[----:B------:R-:W-:-:S05]  /*7210*/  SHF.R.U32.HI R3, RZ, R6, R3 ;  /* 0x00000006ff037219 */ /* 0x000fca0000011603 */
[----:B------:R-:W0:Y:S01]  /*7220*/  LDC R20, c[0x0][0x600] ;  /* 0x00018000ff147b82 */ /* 0x000e220000000800 */
[-CC-:B-1----:R-:W-:Y:S02]  /*7230*/  SHF.R.U64 R10, R12, R8.reuse, R3.reuse ;  /* 0x000000080c0a7219 */ /* 0x182fe40000001203 */
[----:B------:R-:W-:-:S05]  /*7240*/  SHF.R.U32.HI R3, RZ, R8, R3 ;  /* 0x00000008ff037219 */ /* 0x000fca0000011603 */
[----:B------:R-:W1:Y:S01]  /*7250*/  LDC R27, c[0x0][0x648] ;  /* 0x00019200ff1b7b82 */ /* 0x000e620000000800 */
[-C--:B--2---:R-:W-:Y:S02]  /*7260*/  SHF.L.U32 R4, R5, R26.reuse, RZ ;  /* 0x0000001a05047219 */ /* 0x084fe400000006ff */
[-CC-:B------:R-:W-:Y:S02]  /*7270*/  SHF.R.U64 R14, R10, R26.reuse, R3.reuse ;  /* 0x0000001a0a0e7219 */ /* 0x180fe40000001203 */
[----:B------:R-:W-:Y:S02]  /*7280*/  SHF.R.U32.HI R5, RZ, R26, R3 ;  /* 0x0000001aff057219 */ /* 0x000fe40000011603 */
[----:B------:R-:W-:Y:S01]  /*7290*/  LOP3.LUT R25, RZ, R4, RZ, 0x33, !PT ;  /* 0x00000004ff197212 */ /* 0x000fe200078e33ff */
[----:B------:R-:W2:Y:S01]  /*72a0*/  LDC R30, c[0x0][0x638] ;  /* 0x00018e00ff1e7b82 */ /* 0x000ea20000000800 */
[----:B------:R-:W-:Y:S02]  /*72b0*/  SHF.L.U32 R26, R7, R26, RZ ;  /* 0x0000001a071a7219 */ /* 0x000fe400000006ff */
[----:B------:R-:W-:-:S05]  /*72c0*/  MOV R4, R14 ;  /* 0x0000000e00047202 */ /* 0x000fca0000000f00 */
[----:B------:R-:W0:Y:S01]  /*72d0*/  LDC R31, c[0x0][0x610] ;  /* 0x00018400ff1f7b82 */ /* 0x000e220000000800 */
[----:B----4-:R-:W-:Y:S05]  /*72e0*/  @!P0 BRA `(.L_x_155) ;  /* 0x0000000000288947 */ /* 0x010fea0003800000 */
[----:B------:R-:W4:Y:S02]  /*72f0*/  LDC R3, c[0x0][0x64c] ;  /* 0x00019300ff037b82 */ /* 0x000f240000000800 */
[----:B----4-:R-:W-:-:S05]  /*7300*/  IADD3 R3, P0, R14, R3, RZ ;  /* 0x000000030e037210 */ /* 0x010fca0007f1e0ff */
        /* <DEDUP_REMOVED lines=8> */
.L_x_155:
[----:B------:R-:W-:Y:S01]  /*7390*/  ISETP.NE.AND P0, PT, R2, 0x1, PT ;  /* 0x000000010200780c */ /* 0x000fe20003f05270 */
[----:B0-----:R-:W-:Y:S01]  /*73a0*/  VIADD R7, R20, 0xffffffff ;  /* 0xffffffff14077836 */ /* 0x001fe20000000000 */
[----:B-1----:R-:W-:Y:S01]  /*73b0*/  SHF.R.U64 R0, R4, R27, R5 ;  /* 0x0000001b04007219 */ /* 0x002fe20000001205 */
[----:B------:R-:W-:Y:S01]  /*73c0*/  IMAD.MOV R13, RZ, RZ, -R13 ;  /* 0x000000ffff0d7224 */ /* 0x000fe200078e0a0d */
[----:B------:R-:W-:Y:S01]  /*73d0*/  LOP3.LUT R5, R10, R25, RZ, 0xc0, !PT ;  /* 0x000000190a057212 */ /* 0x000fe200078ec0ff */
[----:B------:R-:W-:Y:S01]  /*73e0*/  IMAD.MOV.U32 R4, RZ, RZ, 0x1 ;  /* 0x00000001ff047424 */ /* 0x000fe200078e00ff */
[----:B------:R-:W-:Y:S01]  /*73f0*/  LOP3.LUT R12, R12, R7, RZ, 0xc0, !PT ;  /* 0x000000070c0c7212 */ /* 0x000fe200078ec0ff */
[----:B------:R-:W-:Y:S02]  /*7400*/  IMAD.MOV R3, RZ, RZ, -R0 ;  /* 0x000000ffff037224 */ /* 0x000fe400078e0a00 */
[----:B------:R-:W-:Y:S02]  /*7410*/  IMAD R0, R26, R0, R5 ;  /* 0x000000001a007224 */ /* 0x000fe400078e0205 */
[----:B--2---:R-:W-:-:S02]  /*7420*/  IMAD R3, R3, R30, R14 ;  /* 0x0000001e03037224 */ /* 0x004fc400078e020e */
[----:B---3--:R-:W-:Y:S02]  /*7430*/  @P0 IMAD R21, R15, R13, R24 ;  /* 0x0000000d0f150224 */ /* 0x008fe400078e0218 */
[----:B------:R-:W-:Y:S01]  /*7440*/  IMAD R5, R3, R20, R12 ;  /* 0x0000001403057224 */ /* 0x000fe200078e020c */
[----:B------:R-:W-:Y:S01]  /*7450*/  PRMT R3, R4, 0x7610, R3 ;  /* 0x0000761004037816 */ /* 0x000fe20000000003 */
[----:B------:R-:W-:-:S05]  /*7460*/  IMAD R0, R0, R31, R21 ;  /* 0x0000001f00007224 */ /* 0x000fca00078e0215 */
[----:B------:R-:W-:Y:S02]  /*7470*/  SEL R90, R5, R0, !P0 ;  /* 0x00000000055a7207 */ /* 0x000fe40004000000 */
[----:B------:R-:W-:-:S07]  /*7480*/  SEL R0, R0, R5, !P0 ;  /* 0x0000000500007207 */ /* 0x000fce0004000000 */
.L_x_153:
[----:B------:R-:W-:Y:S01]  /*7490*/  LOP3.LUT P0, RZ, R3, 0xff, RZ, 0xc0, !PT ;  /* 0x000000ff03ff7812 */ /* 0x000fe2000780c0ff */
[----:B------:R-:W-:-:S12]  /*74a0*/  IMAD.MOV.U32 R94, RZ, RZ, R0 ;  /* 0x000000ffff5e7224 */ /* 0x000fd800078e0000 */
[----:B------:R-:W-:Y:S05]  /*74b0*/  @P0 BRA `(.L_x_156) ;  /* 0xffffff9800a80947 */ /* 0x000fea000383ffff */
[----:B------:R-:W-:Y:S05]  /*74c0*/  EXIT ;  /* 0x000000000000794d */ /* 0x000fea0003800000 */
.L_x_3:
[----:B0-----:R-:W-:Y:S01]  /*74d0*/  ULDC.64 UR4, c[0x0][0x650] ;  /* 0x0001940000047ab9 */ /* 0x001fe20000000a00 */
        /* <DEDUP_REMOVED lines=25> */
.L_x_158:
[--C-:B------:R-:W-:Y:S01]  /*7670*/  SHF.R.U64 R12, R10, R14, R11.reuse ;  /* 0x0000000e0a0c7219 */ /* 0x100fe2000000120b */
[----:B------:R-:W0:Y:S01]  /*7680*/  LDC R22, c[0x0][0x618] ;  /* 0x00018600ff167b82 */ /* 0x000e220000000800 */
[----:B------:R-:W-:Y:S01]  /*7690*/  I2FP.F32.U32 R6, R4 ;  /* 0x0000000400067245 */ /* 0x000fe20000201000 */
[----:B------:R-:W-:Y:S01]  /*76a0*/  ULDC UR4, c[0x0][0x150] ;  /* 0x0000540000047ab9 */ /* 0x000fe20000000800 */
[----:B------:R-:W-:Y:S02]  /*76b0*/  SHF.R.U32.HI R5, RZ, R14, R11 ;  /* 0x0000000eff057219 */ /* 0x000fe4000001160b */
[----:B------:R-:W-:Y:S01]  /*76c0*/  IADD3 R9, P0, RZ, -R12, RZ ;  /* 0x8000000cff097210 */ /* 0x000fe20007f1e0ff */
[----:B------:R-:W-:Y:S01]  /*76d0*/  FMUL R11, R6, UR4 ;  /* 0x00000004060b7c20 */ /* 0x000fe20008400000 */
[----:B------:R-:W-:Y:S01]  /*76e0*/  ULDC UR4, c[0x0][0x154] ;  /* 0x0000550000047ab9 */ /* 0x000fe20000000800 */
[----:B------:R-:W1:Y:S02]  /*76f0*/  LDC.64 R24, c[0x0][0x640] ;  /* 0x00019000ff187b82 */ /* 0x000e640000000a00 */
[----:B------:R-:W-:-:S02]  /*7700*/  IMAD.X R5, RZ, RZ, ~R5, P0 ;  /* 0x000000ffff057224 */ /* 0x000fc400000e0e05 */
[----:B------:R-:W2:Y:S01]  /*7710*/  F2I.U32.TRUNC.NTZ R11, R11 ;  /* 0x0000000b000b7305 */ /* 0x000ea2000020f000 */
[----:B------:R-:W-:-:S03]  /*7720*/  IMAD.WIDE.U32 R6, R9, R20, R16 ;  /* 0x0000001409067225 */ /* 0x000fc600078e0010 */
[----:B------:R-:W3:Y:S01]  /*7730*/  LDC R13, c[0x0][0x144] ;  /* 0x00005100ff0d7b82 */ /* 0x000ee20000000800 */
[----:B------:R-:W-:-:S04]  /*7740*/  IMAD R8, R5, R20, RZ ;  /* 0x0000001405087224 */ /* 0x000fc800078e02ff */
[----:B------:R-:W-:Y:S02]  /*7750*/  IMAD R5, R9, R21, R8 ;  /* 0x0000001509057224 */ /* 0x000fe400078e0208 */
[----:B------:R-:W-:Y:S01]  /*7760*/  IMAD.MOV.U32 R8, RZ, RZ, -0x1 ;  /* 0xffffffffff087424 */ /* 0x000fe200078e00ff */
[----:B------:R-:W4:Y:S01]  /*7770*/  LDC R14, c[0x0][0x608] ;  /* 0x00018200ff0e7b82 */ /* 0x000f220000000800 */
[----:B------:R-:W-:Y:S01]  /*7780*/  IMAD.IADD R5, R7, 0x1, R5 ;  /* 0x0000000107057824 */ /* 0x000fe200078e0205 */
[----:B------:R-:W-:-:S04]  /*7790*/  I2FP.F32.U32 R7, R3 ;  /* 0x0000000300077245 */ /* 0x000fc80000201000 */
[-C--:B0-----:R-:W-:Y:S01]  /*77a0*/  SHF.R.U64 R10, R6, R22.reuse, R5 ;  /* 0x00000016060a7219 */ /* 0x081fe20000001205 */
[----:B--2---:R-:W-:Y:S01]  /*77b0*/  IMAD.MOV R6, RZ, RZ, -R11 ;  /* 0x000000ffff067224 */ /* 0x004fe200078e0a0b */
[----:B------:R-:W0:Y:S01]  /*77c0*/  LDC R9, c[0x0][0x658] ;  /* 0x00019600ff097b82 */ /* 0x000e220000000800 */
[----:B-1----:R-:W-:Y:S01]  /*77d0*/  ISETP.NE.U32.AND P0, PT, R24, RZ, PT ;  /* 0x000000ff1800720c */ /* 0x002fe20003f05070 */
[----:B------:R-:W-:Y:S01]  /*77e0*/  FMUL R7, R7, UR4 ;  /* 0x0000000407077c20 */ /* 0x000fe20008400000 */
[----:B------:R-:W-:Y:S02]  /*77f0*/  SHF.R.U32.HI R5, RZ, R22, R5 ;  /* 0x00000016ff057219 */ /* 0x000fe40000011605 */
[----:B------:R-:W-:-:S03]  /*7800*/  ISETP.NE.AND.EX P0, PT, R25, RZ, PT, P0 ;  /* 0x000000ff1900720c */ /* 0x000fc60003f05300 */
[----:B------:R-:W1:Y:S01]  /*7810*/  LDC R20, c[0x0][0x148] ;  /* 0x00005200ff147b82 */ /* 0x000e620000000800 */
[----:B---3--:R-:W-:Y:S02]  /*7820*/  IMAD R23, R13, R6, R4 ;  /* 0x000000060d177224 */ /* 0x008fe400078e0204 */
[----:B------:R-:W-:-:S05]  /*7830*/  IMAD.MOV.U32 R6, RZ, RZ, 0x1 ;  /* 0x00000001ff067424 */ /* 0x000fca00078e00ff */
[----:B------:R-:W2:Y:S01]  /*7840*/  LDC R21, c[0x0][0x600] ;  /* 0x00018000ff157b82 */ /* 0x000ea20000000800 */
[-CC-:B----4-:R-:W-:Y:S02]  /*7850*/  SHF.R.U64 R13, R10, R14.reuse, R5.reuse ;  /* 0x0000000e0a0d7219 */ /* 0x190fe40000001205 */
[----:B------:R-:W-:Y:S02]  /*7860*/  SHF.R.U32.HI R4, RZ, R14, R5 ;  /* 0x0000000eff047219 */ /* 0x000fe40000011605 */
[----:B------:R3:W4:Y:S03]  /*7870*/  F2I.U32.TRUNC.NTZ R14, R7 ;  /* 0x00000007000e7305 */ /* 0x000726000020f000 */
[----:B------:R-:W1:Y:S01]  /*7880*/  LDC R26, c[0x0][0x648] ;  /* 0x00019200ff1a7b82 */ /* 0x000e620000000800 */
[-C--:B0-----:R-:W-:Y:S02]  /*7890*/  SHF.R.U64 R15, R13, R9.reuse, R4 ;  /* 0x000000090d0f7219 */ /* 0x081fe40000001204 */
[----:B------:R-:W-:-:S02]  /*78a0*/  SHF.L.U32 R8, R8, R9, RZ ;  /* 0x0000000908087219 */ /* 0x000fc400000006ff */
[-C--:B------:R-:W-:Y:S01]  /*78b0*/  SHF.R.U32.HI R5, RZ, R9.reuse, R4 ;  /* 0x00000009ff057219 */ /* 0x080fe20000011604 */
[----:B------:R-:W-:Y:S01]  /*78c0*/  IMAD.MOV.U32 R4, RZ, RZ, R15 ;  /* 0x000000ffff047224 */ /* 0x000fe200078e000f */
[----:B------:R-:W-:Y:S01]  /*78d0*/  SHF.L.U32 R22, R6, R9, RZ ;  /* 0x0000000906167219 */ /* 0x000fe200000006ff */
[----:B------:R-:W0:Y:S01]  /*78e0*/  LDC R27, c[0x0][0x638] ;  /* 0x00018e00ff1b7b82 */ /* 0x000e220000000800 */
[----:B------:R-:W-:-:S07]  /*78f0*/  LOP3.LUT R28, RZ, R8, RZ, 0x33, !PT ;  /* 0x00000008ff1c7212 */ /* 0x000fce00078e33ff */
        /* <DEDUP_REMOVED lines=12> */
.L_x_159:
[----:B------:R-:W-:Y:S01]  /*79c0*/  ISETP.NE.AND P0, PT, R2, 0x1, PT ;  /* 0x000000010200780c */ /* 0x000fe20003f05270 */
[----:B--2---:R-:W-:Y:S01]  /*79d0*/  VIADD R7, R21, 0xffffffff ;  /* 0xffffffff15077836 */ /* 0x004fe20000000000 */
[----:B-1----:R-:W-:Y:S01]  /*79e0*/  SHF.R.U64 R5, R4, R26, R5 ;  /* 0x0000001a04057219 */ /* 0x002fe20000001205 */
[----:B------:R-:W-:Y:S01]  /*79f0*/  IMAD.MOV R14, RZ, RZ, -R14 ;  /* 0x000000ffff0e7224 */ /* 0x000fe200078e0a0e */
[----:B------:R-:W-:Y:S01]  /*7a00*/  LOP3.LUT R4, R13, R28, RZ, 0xc0, !PT ;  /* 0x0000001c0d047212 */ /* 0x000fe200078ec0ff */
[----:B------:R-:W-:Y:S01]  /*7a10*/  IMAD.MOV.U32 R8, RZ, RZ, R12 ;  /* 0x000000ffff087224 */ /* 0x000fe200078e000c */
[----:B------:R-:W-:Y:S01]  /*7a20*/  LOP3.LUT R10, R10, R7, RZ, 0xc0, !PT ;  /* 0x000000070a0a7212 */ /* 0x000fe200078ec0ff */
[----:B------:R-:W-:Y:S02]  /*7a30*/  IMAD.MOV R6, RZ, RZ, -R5 ;  /* 0x000000ffff067224 */ /* 0x000fe400078e0a05 */
[----:B------:R-:W-:-:S04]  /*7a40*/  IMAD R4, R22, R5, R4 ;  /* 0x0000000516047224 */ /* 0x000fc800078e0204 */
[----:B------:R-:W-:Y:S02]  /*7a50*/  @P0 IMAD R23, R20, R14, R3 ;  /* 0x0000000e14170224 */ /* 0x000fe400078e0203 */
[----:B0-----:R-:W-:Y:S02]  /*7a60*/  IMAD R3, R6, R27, R15 ;  /* 0x0000001b06037224 */ /* 0x001fe400078e020f */
[----:B------:R-:W-:Y:S02]  /*7a70*/  IMAD R7, R4, R29, R23 ;  /* 0x0000001d04077224 */ /* 0x000fe400078e0217 */
[----:B------:R-:W-:Y:S02]  /*7a80*/  IMAD R4, R3, R21, R10 ;  /* 0x0000001503047224 */ /* 0x000fe400078e020a */
[----:B------:R-:W-:-:S03]  /*7a90*/  IMAD.MOV.U32 R6, RZ, RZ, 0x1 ;  /* 0x00000001ff067424 */ /* 0x000fc600078e00ff */
[----:B------:R-:W-:Y:S02]  /*7aa0*/  SEL R9, R4, R7, !P0 ;  /* 0x0000000704097207 */ /* 0x000fe40004000000 */
[----:B------:R-:W-:-:S07]  /*7ab0*/  SEL R7, R7, R4, !P0 ;  /* 0x0000000407077207 */ /* 0x000fce0004000000 */
.L_x_157:
[----:B------:R-:W-:-:S08]  /*7ac0*/  NOP ;  /* 0x0000000000007918 */ /* 0x000fd00000000000 */
[----:B------:R-:W0:-:S00]  /*7ad0*/  USETMAXREG.DEALLOC.CTAPOOL 0x28 ;  /* 0x00000028000079c8 */ /* 0x000e0000080e0500 */
[----:B0-----:R-:W-:-:S13]  /*7ae0*/  ISETP.NE.AND P0, PT, R0, RZ, PT ;  /* 0x000000ff0000720c */ /* 0x001fda0003f05270 */
[----:B------:R-:W-:Y:S05]  /*7af0*/  @P0 EXIT ;  /* 0x000000000000094d */ /* 0x000fea0003800000 */
[----:B------:R-:W-:Y:S01]  /*7b00*/  LOP3.LUT P0, RZ, R6, 0xff, RZ, 0xc0, !PT ;  /* 0x000000ff06ff7812 */ /* 0x000fe2000780c0ff */
[----:B------:R-:W-:Y:S02]  /*7b10*/  IMAD.MOV.U32 R0, RZ, RZ, 0x1 ;  /* 0x00000001ff007424 */ /* 0x000fe400078e00ff */
[----:B------:R-:W-:-:S10]  /*7b20*/  IMAD.MOV.U32 R12, RZ, RZ, RZ ;  /* 0x000000ffff0c7224 */ /* 0x000fd400078e00ff */
[----:B------:R-:W-:Y:S05]  /*7b30*/  @!P0 BRA `(.L_x_160) ;  /* 0x0000000c00308947 */ /* 0x000fea0003800000 */
[----:B------:R-:W0:Y:S01]  /*7b40*/  LDC R0, c[0x0][0x28c] ;  /* 0x0000a300ff007b82 */ /* 0x000e220000000800 */
[----:B------:R-:W-:Y:S01]  /*7b50*/  ULDC UR5, c[0x0][0x600] ;  /* 0x0001800000057ab9 */ /* 0x000fe20000000800 */
[----:B------:R-:W-:Y:S01]  /*7b60*/  ULDC UR4, c[0x0][0xc] ;  /* 0x0000030000047ab9 */ /* 0x000fe20000000800 */
[----:B------:R-:W-:Y:S01]  /*7b70*/  UIADD3 UR16, UR5, -0x1, URZ ;  /* 0xffffffff05107890 */ /* 0x000fe2000fffe03f */
[C---:B------:R-:W-:Y:S01]  /*7b80*/  LOP3.LUT P2, RZ, R18.reuse, 0x7f, RZ, 0xc0, !PT ;  /* 0x0000007f12ff7812 */ /* 0x040fe2000784c0ff */
[----:B------:R-:W-:Y:S01]  /*7b90*/  ULDC UR6, c[0x0][0x658] ;  /* 0x0001960000067ab9 */ /* 0x000fe20000000800 */
[----:B------:R-:W-:Y:S01]  /*7ba0*/  ULDC UR5, c[0x0][0x10] ;  /* 0x0000040000057ab9 */ /* 0x000fe20000000800 */
[----:B------:R-:W-:Y:S01]  /*7bb0*/  UMOV UR7, 0xffffffff ;  /* 0xffffffff00077882 */ /* 0x000fe20000000000 */
[----:B------:R-:W-:Y:S01]  /*7bc0*/  UMOV UR8, 0x1 ;  /* 0x0000000100087882 */ /* 0x000fe20000000000 */
[----:B------:R-:W-:Y:S01]  /*7bd0*/  UIMAD.WIDE.U32 UR4, UR4, UR5, URZ ;  /* 0x00000005040472a5 */ /* 0x000fe2000f8e003f */
[----:B------:R-:W-:Y:S01]  /*7be0*/  LOP3.LUT P0, RZ, R18, 0x1f, RZ, 0xc0, !PT ;  /* 0x0000001f12ff7812 */ /* 0x000fe2000780c0ff */
[----:B------:R-:W-:Y:S01]  /*7bf0*/  USHF.L.U32 UR7, UR7, UR6, URZ ;  /* 0x0000000607077299 */ /* 0x000fe2000800063f */
[----:B------:R-:W-:Y:S01]  /*7c00*/  BSSY B0, `(.L_x_160) ;  /* 0x00000bf000007945 */ /* 0x000fe20003800000 */
[----:B------:R-:W-:Y:S01]  /*7c10*/  USHF.L.U32 UR18, UR8, UR6, URZ ;  /* 0x0000000608127299 */ /* 0x000fe2000800063f */
[----:B------:R-:W-:Y:S01]  /*7c20*/  IMAD.MOV.U32 R13, RZ, RZ, 0x1 ;  /* 0x00000001ff0d7424 */ /* 0x000fe200078e00ff */
[----:B------:R-:W-:Y:S01]  /*7c30*/  LOP3.LUT R11, R19, 0x2, RZ, 0xfc, !PT ;  /* 0x00000002130b7812 */ /* 0x000fe200078efcff */
[----:B------:R-:W-:Y:S01]  /*7c40*/  ULDC UR6, c[0x0][0x14] ;  /* 0x0000050000067ab9 */ /* 0x000fe20000000800 */
[----:B------:R-:W-:Y:S01]  /*7c50*/  PLOP3.LUT P0, PT, P0, P2, PT, 0x8a, 0x0 ;  /* 0x000000000000781c */ /* 0x000fe20000705172 */
[----:B------:R-:W-:Y:S01]  /*7c60*/  UIMAD.WIDE.U32 UR20, UR4, UR6, URZ ;  /* 0x00000006041472a5 */ /* 0x000fe2000f8e003f */
[----:B------:R-:W-:Y:S01]  /*7c70*/  IMAD.MOV.U32 R12, RZ, RZ, RZ ;  /* 0x000000ffff0c7224 */ /* 0x000fe200078e00ff */
[----:B------:R-:W-:-:S02]  /*7c80*/  UIMAD UR13, UR5, UR6, URZ ;  /* 0x00000006050d72a4 */ /* 0x000fc4000f8e023f */
[----:B------:R-:W-:Y:S01]  /*7c90*/  ULOP3.LUT UR17, URZ, UR7, URZ, 0x33, !UPT ;  /* 0x000000073f117292 */ /* 0x000fe2000f8e333f */
[----:B0-----:R-:W-:Y:S01]  /*7ca0*/  VIADD R0, R0, 0x3f ;  /* 0x0000003f00007836 */ /* 0x001fe20000000000 */
[----:B------:R-:W-:Y:S01]  /*7cb0*/  UIADD3 UR13, UR21, UR13, URZ ;  /* 0x0000000d150d7290 */ /* 0x000fe2000fffe03f */
[----:B------:R-:W-:-:S03]  /*7cc0*/  ULDC.64 UR22, c[0x0][0x198] ;  /* 0x0000660000167ab9 */ /* 0x000fc60000000a00 */
[----:B------:R-:W-:-:S04]  /*7cd0*/  SHF.R.S32.HI R3, RZ, 0x1f, R0 ;  /* 0x0000001fff037819 */ /* 0x000fc80000011400 */
[----:B------:R-:W-:Y:S01]  /*7ce0*/  LEA.HI R3, R3, R0, RZ, 0x6 ;  /* 0x0000000003037211 */ /* 0x000fe200078f30ff */
[----:B------:R-:W-:-:S03]  /*7cf0*/  IMAD.MOV.U32 R0, RZ, RZ, 0x1 ;  /* 0x00000001ff007424 */ /* 0x000fc600078e00ff */
[----:B------:R-:W-:-:S05]  /*7d00*/  SHF.R.S32.HI R3, RZ, 0x6, R3 ;  /* 0x00000006ff037819 */ /* 0x000fca0000011403 */
[----:B------:R-:W-:-:S07]  /*7d10*/  VIADD R10, R3, 0x1 ;  /* 0x00000001030a7836 */ /* 0x000fce0000000000 */
.L_x_172:
[----:B------:R-:W-:-:S03]  /*7d20*/  UMOV UR4, 0xffffffff ;  /* 0xffffffff00047882 */ /* 0x000fc60000000000 */
[----:B------:R-:W-:Y:S05]  /*7d30*/  BRA.DIV UR4, `(.L_x_161) ;  /* 0x0000000e04c07947 */ /* 0x000fea000b800000 */
[----:B------:R-:W-:-:S13]  /*7d40*/  ELECT P6, URZ, PT ;  /* 0x00000000003f782f */ /* 0x000fda00038c0000 */
.L_x_184:
[----:B------:R-:W0:Y:S01]  /*7d50*/  LDC R4, c[0x0][0x28c] ;  /* 0x0000a300ff047b82 */ /* 0x000e220000000800 */
[----:B------:R-:W-:Y:S01]  /*7d60*/  BSSY B1, `(.L_x_162) ;  /* 0x0000037000017945 */ /* 0x000fe20003800000 */
[----:B0-----:R-:W-:-:S13]  /*7d70*/  ISETP.LT.OR P6, PT, R4, 0x1, !P6 ;  /* 0x000000010400780c */ /* 0x001fda00077c1670 */
[----:B------:R-:W-:Y:S05]  /*7d80*/  @P6 BRA `(.L_x_163) ;  /* 0x0000000000d06947 */ /* 0x000fea0003800000 */
[----:B------:R-:W-:Y:S01]  /*7d90*/  IMAD.SHL.U32 R15, R9, 0x40, RZ ;  /* 0x00000040090f7824 */ /* 0x000fe200078e00ff */
[----:B------:R-:W-:Y:S01]  /*7da0*/  MOV R5, R0 ;  /* 0x0000000000057202 */ /* 0x000fe20000000f00 */
[----:B------:R-:W-:Y:S02]  /*7db0*/  IMAD.SHL.U32 R18, R7, 0x100, RZ ;  /* 0x0000010007127824 */ /* 0x000fe400078e00ff */
[----:B------:R-:W-:Y:S02]  /*7dc0*/  IMAD.MOV.U32 R20, RZ, RZ, RZ ;  /* 0x000000ffff147224 */ /* 0x000fe400078e00ff */
[----:B------:R-:W-:Y:S02]  /*7dd0*/  IMAD.MOV.U32 R4, RZ, RZ, R10 ;  /* 0x000000ffff047224 */ /* 0x000fe400078e000a */
[----:B------:R-:W-:-:S07]  /*7de0*/  IMAD.MOV.U32 R6, RZ, RZ, R12 ;  /* 0x000000ffff067224 */ /* 0x000fce00078e000c */
.L_x_167:
[----:B------:R-:W0:Y:S01]  /*7df0*/  S2R R14, SR_CgaCtaId ;  /* 0x00000000000e7919 */ /* 0x000e220000008800 */
[----:B------:R-:W-:Y:S01]  /*7e00*/  MOV R7, 0x400 ;  /* 0x0000040000077802 */ /* 0x000fe20000000f00 */
[----:B------:R-:W1:Y:S03]  /*7e10*/  @!P2 LDC R9, c[0x0][0x500] ;  /* 0x00014000ff09ab82 */ /* 0x000e660000000800 */
[----:B0-----:R-:W-:Y:S02]  /*7e20*/  LEA R21, R14, R7, 0x18 ;  /* 0x000000070e157211 */ /* 0x001fe400078ec0ff */
[----:B------:R-:W-:-:S03]  /*7e30*/  SHF.L.U32 R7, R5, 0x1f, RZ ;  /* 0x0000001f05077819 */ /* 0x000fc600000006ff */
[----:B------:R-:W-:-:S04]  /*7e40*/  IMAD R14, R6, 0x8, R21 ;  /* 0x00000008060e7824 */ /* 0x000fc800078e0215 */
[----:B------:R-:W0:Y:S02]  /*7e50*/  SYNCS.PHASECHK.TRANS64.TRYWAIT P1, [R14+URZ+0x28], R7 ;  /* 0x000028070e0075a7 */ /* 0x000e24000802017f */
[----:B01----:R-:W-:Y:S05]  /*7e60*/  @!P1 BRA `(.L_x_164) ;  /* 0x0000000c00949947 */ /* 0x003fea0003800000 */
.L_x_185:
[----:B0-----:R-:W-:Y:S01]  /*7e70*/  PRMT R7, R11, 0x9910, RZ ;  /* 0x000099100b077816 */ /* 0x001fe200000000ff */
[----:B------:R0:W-:Y:S03]  /*7e80*/  @!P2 SYNCS.ARRIVE.TRANS64 RZ, [R14+URZ], R9 ;  /* 0x000000090effa9a7 */ /* 0x0001e6000800003f */
[----:B------:R-:W-:-:S13]  /*7e90*/  ISETP.NE.AND P1, PT, R7, 0x2, PT ;  /* 0x000000020700780c */ /* 0x000fda0003f25270 */
[----:B0-----:R-:W-:Y:S05]  /*7ea0*/  @P1 BRA `(.L_x_165) ;  /* 0x0000000000041947 */ /* 0x001fea0003800000 */
[----:B------:R-:W-:Y:S01]  /*7eb0*/  BPT.TRAP 0x1 ;  /* 0x000000040000795c */ /* 0x000fe20000300000 */
.L_x_165:
[----:B------:R-:W-:Y:S05]  /*7ec0*/  @P0 BRA `(.L_x_166) ;  /* 0x0000000000040947 */ /* 0x000fea0003800000 */
[----:B------:R-:W-:Y:S01]  /*7ed0*/  BPT.TRAP 0x1 ;  /* 0x000000040000795c */ /* 0x000fe20000300000 */
.L_x_166:
[--C-:B------:R-:W-:Y:S01]  /*7ee0*/  IMAD R7, R6, 0x8000, R21.reuse ;  /* 0x0000800006077824 */ /* 0x100fe200078e0215 */
[----:B------:R-:W-:Y:S01]  /*7ef0*/  R2UR UR9, R14 ;  /* 0x000000000e0972ca */ /* 0x000fe200000e0000 */
[----:B------:R-:W-:Y:S01]  /*7f00*/  IMAD R21, R6, 0x2000, R21 ;  /* 0x0000200006157824 */ /* 0x000fe200078e0215 */
[----:B------:R-:W-:Y:S01]  /*7f10*/  UIADD3 UR4, UP0, UR22, 0xf0, URZ ;  /* 0x000000f016047890 */ /* 0x000fe2000ff1e03f */
[----:B------:R-:W-:Y:S01]  /*7f20*/  VIADD R4, R4, 0xffffffff ;  /* 0xffffffff04047836 */ /* 0x000fe20000000000 */
[----:B------:R-:W-:Y:S01]  /*7f30*/  R2UR UR5, R7 ;  /* 0x00000000070572ca */ /* 0x000fe200000e0000 */
[----:B------:R-:W-:Y:S01]  /*7f40*/  UIADD3 UR24, UP1, UR22, 0x1f0, URZ ;  /* 0x000001f016187890 */ /* 0x000fe2000ff3e03f */
[----:B------:R-:W-:Y:S01]  /*7f50*/  R2UR UR8, R21 ;  /* 0x00000000150872ca */ /* 0x000fe200000e0000 */
[----:B------:R-:W-:Y:S01]  /*7f60*/  VIADD R6, R6, 0x1 ;  /* 0x0000000106067836 */ /* 0x000fe20000000000 */
[----:B------:R-:W-:Y:S01]  /*7f70*/  R2UR UR11, R18 ;  /* 0x00000000120b72ca */ /* 0x000fe200000e0000 */
[----:B------:R-:W-:Y:S01]  /*7f80*/  UIADD3.X UR25, URZ, UR23, URZ, UP1, !UPT ;  /* 0x000000173f197290 */ /* 0x000fe20008ffe43f */
[----:B------:R-:W-:Y:S01]  /*7f90*/  R2UR UR10, R20 ;  /* 0x00000000140a72ca */ /* 0x000fe200000e0000 */
[----:B------:R-:W-:Y:S01]  /*7fa0*/  UMOV UR6, 0x0 ;  /* 0x0000000000067882 */ /* 0x000fe20000000000 */
[----:B------:R-:W-:Y:S01]  /*7fb0*/  R2UR UR12, R8 ;  /* 0x00000000080c72ca */ /* 0x000fe200000e0000 */
[----:B------:R-:W-:Y:S01]  /*7fc0*/  UMOV UR7, 0x10000000 ;  /* 0x1000000000077882 */ /* 0x000fe20000000000 */
[----:B------:R-:W-:Y:S01]  /*7fd0*/  R2UR UR19, R15 ;  /* 0x000000000f1372ca */ /* 0x000fe200000e0000 */
[----:B------:R-:W-:Y:S01]  /*7fe0*/  VIADD R20, R20, 0x40 ;  /* 0x0000004014147836 */ /* 0x000fe20000000000 */
[----:B------:R-:W-:Y:S01]  /*7ff0*/  ISETP.GT.AND P3, PT, R4, 0x1, PT ;  /* 0x000000010400780c */ /* 0x000fe20003f64270 */
[----:B------:R-:W-:Y:S01]  /*8000*/  UIADD3 UR14, UR5, 0x100, URZ ;  /* 0x00000100050e7890 */ /* 0x000fe2000fffe03f */
[----:B------:R-:W-:Y:S01]  /*8010*/  ISETP.NE.AND P1, PT, R6, 0x5, PT ;  /* 0x000000050600780c */ /* 0x000fe20003f25270 */
[----:B------:R-:W-:-:S02]  /*8020*/  UIADD3.X UR5, URZ, UR23, URZ, UP0, !UPT ;  /* 0x000000173f057290 */ /* 0x000fc400087fe43f */
[----:B------:R-:W-:Y:S01]  /*8030*/  UIADD3 UR15, UR8, 0x28100, URZ ;  /* 0x00028100080f7890 */ /* 0x000fe2000fffe03f */
[----:B------:R-:W-:Y:S02]  /*8040*/  SEL R14, RZ, 0x1, P1 ;  /* 0x00000001ff0e7807 */ /* 0x000fe40000800000 */
[----:B------:R-:W-:Y:S01]  /*8050*/  UMOV UR8, UR14 ;  /* 0x0000000e00087c82 */ /* 0x000fe20008000000 */
[----:B------:R-:W-:Y:S02]  /*8060*/  SEL R6, R6, RZ, P1 ;  /* 0x000000ff06067207 */ /* 0x000fe40000800000 */
[----:B------:R-:W-:Y:S01]  /*8070*/  LOP3.LUT R5, R5, R14, RZ, 0x3c, !PT ;  /* 0x0000000e05057212 */ /* 0x000fe200078e3cff */
[----:B------:R0:W-:Y:S02]  /*8080*/  UTMALDG.3D [UR8], [UR4], desc[UR6] ;  /* 0x00000608040075b4 */ /* 0x0001e40008011000 */
[----:B0-----:R-:W-:Y:S01]  /*8090*/  UMOV UR8, UR15 ;  /* 0x0000000f00087c82 */ /* 0x001fe20008000000 */
[----:B------:R-:W-:-:S02]  /*80a0*/  UMOV UR11, UR19 ;  /* 0x00000013000b7c82 */ /* 0x000fc40008000000 */
[----:B------:R0:W-:Y:S02]  /*80b0*/  UTMALDG.3D [UR8], [UR24], desc[UR6] ;  /* 0x00000608180075b4 */ /* 0x0001e40008011000 */
[----:B0-----:R-:W-:Y:S05]  /*80c0*/  @P3 BRA `(.L_x_167) ;  /* 0xfffffffc00483947 */ /* 0x001fea000383ffff */
.L_x_163:
[----:B------:R-:W-:Y:S05]  /*80d0*/  BSYNC B1 ;  /* 0x0000000000017941 */ /* 0x000fea0003800000 */
.L_x_162:
[----:B------:R-:W-:Y:S01]  /*80e0*/  LOP3.LUT P3, RZ, R13, 0xff, RZ, 0xc0, !PT ;  /* 0x000000ff0dff7812 */ /* 0x000fe2000786c0ff */
[----:B------:R-:W-:Y:S01]  /*80f0*/  IMAD.IADD R12, R3, 0x1, R12 ;  /* 0x00000001030c7824 */ /* 0x000fe200078e020c */
[----:B------:R-:W-:Y:S01]  /*8100*/  IADD3 R16, P4, R16, UR20, RZ ;  /* 0x0000001410107c10 */ /* 0x000fe2000ff9e0ff */
[----:B------:R-:W-:Y:S01]  /*8110*/  ULDC.64 UR4, c[0x0][0x650] ;  /* 0x0001940000047ab9 */ /* 0x000fe20000000a00 */
[----:B------:R-:W-:Y:S01]  /*8120*/  BSSY B1, `(.L_x_168) ;  /* 0x000006a000017945 */ /* 0x000fe20003800000 */
[----:B------:R-:W-:Y:S01]  /*8130*/  IMAD.MOV.U32 R9, RZ, RZ, -0x1 ;  /* 0xffffffffff097424 */ /* 0x000fe200078e00ff */
[----:B------:R-:W-:Y:S01]  /*8140*/  ISETP.GT.U32.AND P1, PT, R12, 0x4, PT ;  /* 0x000000040c00780c */ /* 0x000fe20003f24070 */
[----:B------:R-:W-:Y:S01]  /*8150*/  IMAD.MOV.U32 R8, RZ, RZ, -0x1 ;  /* 0xffffffffff087424 */ /* 0x000fe200078e00ff */
[----:B------:R-:W-:Y:S02]  /*8160*/  IADD3.X R17, R17, UR13, RZ, P4, !PT ;  /* 0x0000000d11117c10 */ /* 0x000fe4000a7fe4ff */
[----:B------:R-:W-:-:S02]  /*8170*/  ISETP.LT.U32.AND P1, PT, R3, 0x5, P1 ;  /* 0x000000050300780c */ /* 0x000fc40000f21070 */
[----:B------:R-:W-:Y:S01]  /*8180*/  PRMT R13, RZ, 0x7610, R13 ;  /* 0x00007610ff0d7816 */ /* 0x000fe2000000000d */
[----:B------:R-:W0:Y:S01]  /*8190*/  @P3 S2R R5, SR_CgaCtaId ;  /* 0x0000000000053919 */ /* 0x000e220000008800 */
[----:B------:R-:W-:-:S04]  /*81a0*/  @P3 MOV R4, 0x400 ;  /* 0x0000040000043802 */ /* 0x000fc80000000f00 */
[----:B0-----:R-:W-:Y:S01]  /*81b0*/  @P3 LEA R6, R5, R4, 0x18 ;  /* 0x0000000405063211 */ /* 0x001fe200078ec0ff */
[----:B------:R-:W-:-:S03]  /*81c0*/  IMAD.WIDE.U32 R4, R12, -0x33333333, RZ ;  /* 0xcccccccd0c047825 */ /* 0x000fc600078e00ff */
[----:B------:R0:W-:Y:S01]  /*81d0*/  @P3 SYNCS.ARRIVE.TRANS64.A1T0 RZ, [R6+URZ+0x68], RZ ;  /* 0x000068ff06ff39a7 */ /* 0x0001e2000810003f */
[----:B------:R-:W-:Y:S02]  /*81e0*/  ISETP.GE.U32.AND P3, PT, R3, 0x5, PT ;  /* 0x000000050300780c */ /* 0x000fe40003f66070 */
[----:B------:R-:W-:Y:S02]  /*81f0*/  SHF.R.U32.HI R7, RZ, 0x2, R5 ;  /* 0x00000002ff077819 */ /* 0x000fe40000011605 */
[----:B------:R-:W-:Y:S02]  /*8200*/  SEL R5, RZ, 0x1, !P1 ;  /* 0x00000001ff057807 */ /* 0x000fe40004800000 */
[----:B------:R-:W-:Y:S01]  /*8210*/  ISETP.GE.U32.AND P1, PT, R16, UR4, PT ;  /* 0x0000000410007c0c */ /* 0x000fe2000bf26070 */
[----:B------:R-:W-:Y:S01]  /*8220*/  IMAD R12, R7, -0x5, R12 ;  /* 0xfffffffb070c7824 */ /* 0x000fe200078e020c */
[----:B------:R-:W-:Y:S02]  /*8230*/  LOP3.LUT R0, R0, R5, RZ, 0x3c, !PT ;  /* 0x0000000500007212 */ /* 0x000fe400078e3cff */
[----:B------:R-:W-:-:S02]  /*8240*/  ISETP.GE.U32.AND.EX P1, PT, R17, UR5, PT, P1 ;  /* 0x0000000511007c0c */ /* 0x000fc4000bf26110 */
[----:B------:R-:W-:Y:S02]  /*8250*/  PRMT R4, RZ, 0x7610, R4 ;  /* 0x00007610ff047816 */ /* 0x000fe40000000004 */
[----:B------:R-:W-:Y:S01]  /*8260*/  @P3 LOP3.LUT R0, R0, 0x1, R7, 0x78, !PT ;  /* 0x0000000100003812 */ /* 0x000fe200078e7807 */
[----:B------:R-:W-:-:S08]  /*8270*/  IMAD.MOV.U32 R7, RZ, RZ, -0x1 ;  /* 0xffffffffff077424 */ /* 0x000fd000078e00ff */
[----:B0-----:R-:W-:Y:S05]  /*8280*/  @P1 BRA `(.L_x_169) ;  /* 0x00000004004c1947 */ /* 0x001fea0003800000 */
[----:B------:R-:W-:Y:S01]  /*8290*/  ULDC.64 UR4, c[0x0][0x628] ;  /* 0x00018a0000047ab9 */ /* 0x000fe20000000a00 */
[----:B------:R-:W0:Y:S01]  /*82a0*/  S2R R15, SR_CTAID.X ;  /* 0x00000000000f7919 */ /* 0x000e220000002500 */
[----:B------:R-:W-:Y:S01]  /*82b0*/  ISETP.NE.U32.AND P1, PT, RZ, UR4, PT ;  /* 0x00000004ff007c0c */ /* 0x000fe2000bf25070 */
[----:B------:R-:W-:Y:S01]  /*82c0*/  ULDC UR7, c[0x0][0x630] ;  /* 0x00018c0000077ab9 */ /* 0x000fe20000000800 */
[----:B------:R-:W-:Y:S01]  /*82d0*/  IMAD.MOV.U32 R4, RZ, RZ, R16 ;  /* 0x000000ffff047224 */ /* 0x000fe200078e0010 */
[----:B------:R-:W1:Y:S01]  /*82e0*/  S2R R14, SR_CTAID.Y ;  /* 0x00000000000e7919 */ /* 0x000e620000002600 */
[----:B------:R-:W-:Y:S01]  /*82f0*/  ISETP.NE.AND.EX P1, PT, RZ, UR5, PT, P1 ;  /* 0x00000005ff007c0c */ /* 0x000fe2000bf25310 */
[----:B------:R-:W-:-:S12]  /*8300*/  IMAD.MOV.U32 R5, RZ, RZ, R17 ;  /* 0x000000ffff057224 */ /* 0x000fd800078e0011 */
[----:B------:R-:W-:Y:S05]  /*8310*/  @!P1 BRA `(.L_x_170) ;  /* 0x0000000000289947 */ /* 0x000fea0003800000 */
[----:B------:R-:W-:Y:S02]  /*8320*/  ULDC UR6, c[0x0][0x634] ;  /* 0x00018d0000067ab9 */ /* 0x000fe40000000800 */
[----:B------:R-:W-:-:S05]  /*8330*/  IADD3 R9, P1, R16, UR6, RZ ;  /* 0x0000000610097c10 */ /* 0x000fca000ff3e0ff */
[----:B------:R-:W-:-:S04]  /*8340*/  IMAD.X R21, RZ, RZ, R17, P1 ;  /* 0x000000ffff157224 */ /* 0x000fc800008e0611 */
[----:B------:R-:W-:-:S04]  /*8350*/  IMAD.WIDE.U32 R6, R21, UR4, RZ ;  /* 0x0000000415067c25 */ /* 0x000fc8000f8e00ff */
[----:B------:R-:W-:-:S04]  /*8360*/  IMAD.WIDE.U32 R6, P1, R9, UR5, R6 ;  /* 0x0000000509067c25 */ /* 0x000fc8000f820006 */
[----:B------:R-:W-:-:S04]  /*8370*/  IMAD.WIDE.U32 R8, R9, UR4, RZ ;  /* 0x0000000409087c25 */ /* 0x000fc8000f8e00ff */
[----:B------:R-:W-:Y:S01]  /*8380*/  IMAD.X R5, RZ, RZ, RZ, P1 ;  /* 0x000000ffff057224 */ /* 0x000fe200008e06ff */
[----:B------:R-:W-:Y:S01]  /*8390*/  IADD3 RZ, P1, R9, R6, RZ ;  /* 0x0000000609ff7210 */ /* 0x000fe20007f3e0ff */
[----:B------:R-:W-:-:S04]  /*83a0*/  IMAD.MOV.U32 R4, RZ, RZ, R7 ;  /* 0x000000ffff047224 */ /* 0x000fc800078e0007 */
[----:B------:R-:W-:-:S08]  /*83b0*/  IMAD.WIDE.U32.X R4, R21, UR5, R4, P1 ;  /* 0x0000000515047c25 */ /* 0x000fd000088e0404 */
.L_x_170:
[--C-:B------:R-:W-:Y:S01]  /*83c0*/  SHF.R.U64 R8, R4, UR7, R5.reuse ;  /* 0x0000000704087c19 */ /* 0x100fe20008001205 */
[----:B------:R-:W-:Y:S01]  /*83d0*/  ULDC.64 UR4, c[0x0][0x620] ;  /* 0x0001880000047ab9 */ /* 0x000fe20000000a00 */
[----:B------:R-:W-:Y:S01]  /*83e0*/  SHF.R.U32.HI R4, RZ, UR7, R5 ;  /* 0x00000007ff047c19 */ /* 0x000fe20008011605 */
[----:B------:R-:W2:Y:S01]  /*83f0*/  LDC R24, c[0x0][0x144] ;  /* 0x00005100ff187b82 */ /* 0x000ea20000000800 */
[----:B------:R-:W-:Y:S01]  /*8400*/  IADD3 R7, P1, RZ, -R8, RZ ;  /* 0x80000008ff077210 */ /* 0x000fe20007f3e0ff */
[----:B------:R-:W-:Y:S01]  /*8410*/  ULDC.64 UR8, c[0x0][0x640] ;  /* 0x0001900000087ab9 */ /* 0x000fe20000000a00 */
[----:B0-----:R-:W-:Y:S01]  /*8420*/  I2FP.F32.U32 R9, R15 ;  /* 0x0000000f00097245 */ /* 0x001fe20000201000 */
[----:B------:R-:W-:Y:S02]  /*8430*/  ULDC UR6, c[0x0][0x608] ;  /* 0x0001820000067ab9 */ /* 0x000fe40000000800 */
[----:B------:R-:W-:Y:S01]  /*8440*/  IMAD.X R4, RZ, RZ, ~R4, P1 ;  /* 0x000000ffff047224 */ /* 0x000fe200008e0e04 */
[----:B------:R-:W-:Y:S01]  /*8450*/  ISETP.NE.U32.AND P1, PT, RZ, UR8, PT ;  /* 0x00000008ff007c0c */ /* 0x000fe2000bf25070 */
[----:B------:R-:W0:Y:S02]  /*8460*/  LDC R21, c[0x0][0x148] ;  /* 0x00005200ff157b82 */ /* 0x000e240000000800 */
[----:B------:R-:W-:Y:S01]  /*8470*/  IMAD R6, R4, UR4, RZ ;  /* 0x0000000404067c24 */ /* 0x000fe2000f8e02ff */
[----:B------:R-:W-:Y:S01]  /*8480*/  ISETP.NE.AND.EX P1, PT, RZ, UR9, PT, P1 ;  /* 0x00000009ff007c0c */ /* 0x000fe2000bf25310 */
[----:B------:R-:W-:Y:S01]  /*8490*/  IMAD.WIDE.U32 R4, R7, UR4, R16 ;  /* 0x0000000407047c25 */ /* 0x000fe2000f8e0010 */
[----:B------:R-:W-:-:S03]  /*84a0*/  ULDC UR4, c[0x0][0x150] ;  /* 0x0000540000047ab9 */ /* 0x000fc60000000800 */
[----:B------:R-:W-:Y:S02]  /*84b0*/  IMAD R7, R7, UR5, R6 ;  /* 0x0000000507077c24 */ /* 0x000fe4000f8e0206 */
[----:B------:R-:W-:Y:S01]  /*84c0*/  FMUL R6, R9, UR4 ;  /* 0x0000000409067c20 */ /* 0x000fe20008400000 */
[----:B------:R-:W-:Y:S01]  /*84d0*/  ULDC UR4, c[0x0][0x618] ;  /* 0x0001860000047ab9 */ /* 0x000fe20000000800 */
[----:B------:R-:W-:Y:S01]  /*84e0*/  ULDC UR5, c[0x0][0x154] ;  /* 0x0000550000057ab9 */ /* 0x000fe20000000800 */
[----:B------:R-:W-:-:S03]  /*84f0*/  IMAD.IADD R5, R5, 0x1, R7 ;  /* 0x0000000105057824 */ /* 0x000fc600078e0207 */
[----:B------:R-:W3:Y:S02]  /*8500*/  F2I.U32.TRUNC.NTZ R6, R6 ;  /* 0x0000000600067305 */ /* 0x000ee4000020f000 */
[----:B------:R-:W-:Y:S02]  /*8510*/  SHF.R.U64 R9, R4, UR4, R5 ;  /* 0x0000000404097c19 */ /* 0x000fe40008001205 */
[----:B-1----:R-:W-:-:S05]  /*8520*/  I2FP.F32.U32 R4, R14 ;  /* 0x0000000e00047245 */ /* 0x002fca0000201000 */
[----:B------:R-:W-:Y:S01]  /*8530*/  FMUL R22, R4, UR5 ;  /* 0x0000000504167c20 */ /* 0x000fe20008400000 */
[----:B------:R-:W-:Y:S01]  /*8540*/  SHF.R.U32.HI R4, RZ, UR4, R5 ;  /* 0x00000004ff047c19 */ /* 0x000fe20008011605 */
[----:B------:R-:W-:-:S03]  /*8550*/  ULDC UR4, c[0x0][0x658] ;  /* 0x0001960000047ab9 */ /* 0x000fc60000000800 */
[--C-:B------:R-:W-:Y:S01]  /*8560*/  SHF.R.U64 R20, R9, UR6, R4.reuse ;  /* 0x0000000609147c19 */ /* 0x100fe20008001204 */
[----:B------:R-:W1:Y:S01]  /*8570*/  F2I.U32.TRUNC.NTZ R22, R22 ;  /* 0x0000001600167305 */ /* 0x000e62000020f000 */
[----:B------:R-:W-:Y:S01]  /*8580*/  SHF.R.U32.HI R5, RZ, UR6, R4 ;  /* 0x00000006ff057c19 */ /* 0x000fe20008011604 */
[----:B---3--:R-:W-:-:S03]  /*8590*/  IMAD.MOV R6, RZ, RZ, -R6 ;  /* 0x000000ffff067224 */ /* 0x008fc600078e0a06 */
[----:B------:R-:W-:Y:S01]  /*85a0*/  SHF.R.U64 R18, R20, UR4, R5 ;  /* 0x0000000414127c19 */ /* 0x000fe20008001205 */
[----:B--2---:R-:W-:Y:S01]  /*85b0*/  IMAD R15, R24, R6, R15 ;  /* 0x00000006180f7224 */ /* 0x004fe200078e020f */
[----:B------:R-:W-:-:S03]  /*85c0*/  SHF.R.U32.HI R23, RZ, UR4, R5 ;  /* 0x00000004ff177c19 */ /* 0x000fc60008011605 */
[----:B------:R-:W-:Y:S02]  /*85d0*/  IMAD.MOV.U32 R4, RZ, RZ, R18 ;  /* 0x000000ffff047224 */ /* 0x000fe400078e0012 */
[----:B------:R-:W-:Y:S01]  /*85e0*/  IMAD.MOV.U32 R5, RZ, RZ, R23 ;  /* 0x000000ffff057224 */ /* 0x000fe200078e0017 */
[----:B-1----:R-:W-:Y:S06]  /*85f0*/  @!P1 BRA `(.L_x_171) ;  /* 0x0000000000289947 */ /* 0x002fec0003800000 */
[----:B------:R-:W-:Y:S02]  /*8600*/  ULDC UR4, c[0x0][0x64c] ;  /* 0x0001930000047ab9 */ /* 0x000fe40000000800 */
[----:B------:R-:W-:-:S05]  /*8610*/  IADD3 R5, P1, R18, UR4, RZ ;  /* 0x0000000412057c10 */ /* 0x000fca000ff3e0ff */
[----:B------:R-:W-:-:S04]  /*8620*/  IMAD.X R23, RZ, RZ, R23, P1 ;  /* 0x000000ffff177224 */ /* 0x000fc800008e0617 */
[----:B------:R-:W-:-:S04]  /*8630*/  IMAD.WIDE.U32 R6, R23, UR8, RZ ;  /* 0x0000000817067c25 */ /* 0x000fc8000f8e00ff */
[----:B------:R-:W-:-:S04]  /*8640*/  IMAD.WIDE.U32 R6, P1, R5, UR9, R6 ;  /* 0x0000000905067c25 */ /* 0x000fc8000f820006 */
[----:B------:R-:W-:-:S04]  /*8650*/  IMAD.WIDE.U32 R4, R5, UR8, RZ ;  /* 0x0000000805047c25 */ /* 0x000fc8000f8e00ff */
[----:B------:R-:W-:Y:S01]  /*8660*/  IMAD.MOV.U32 R4, RZ, RZ, R7 ;  /* 0x000000ffff047224 */ /* 0x000fe200078e0007 */
[----:B------:R-:W-:Y:S01]  /*8670*/  IADD3 RZ, P3, R5, R6, RZ ;  /* 0x0000000605ff7210 */ /* 0x000fe20007f7e0ff */
[----:B------:R-:W-:-:S04]  /*8680*/  IMAD.X R5, RZ, RZ, RZ, P1 ;  /* 0x000000ffff057224 */ /* 0x000fc800008e06ff */
[----:B------:R-:W-:-:S08]  /*8690*/  IMAD.WIDE.U32.X R4, R23, UR9, R4, P3 ;  /* 0x0000000917047c25 */ /* 0x000fd000098e0404 */
.L_x_171:
[----:B------:R-:W-:Y:S01]  /*86a0*/  ISETP.NE.AND P1, PT, R2, 0x1, PT ;  /* 0x000000010200780c */ /* 0x000fe20003f25270 */
[----:B------:R-:W-:Y:S01]  /*86b0*/  ULDC UR4, c[0x0][0x648] ;  /* 0x0001920000047ab9 */ /* 0x000fe20000000800 */
[----:B------:R-:W-:Y:S01]  /*86c0*/  LOP3.LUT R20, R20, UR17, RZ, 0xc0, !PT ;  /* 0x0000001114147c12 */ /* 0x000fe2000f8ec0ff */
[----:B------:R-:W-:Y:S01]  /*86d0*/  IMAD.MOV R22, RZ, RZ, -R22 ;  /* 0x000000ffff167224 */ /* 0x000fe200078e0a16 */
[----:B------:R-:W-:Y:S01]  /*86e0*/  SHF.R.U64 R5, R4, UR4, R5 ;  /* 0x0000000404057c19 */ /* 0x000fe20008001205 */
[----:B------:R-:W-:Y:S01]  /*86f0*/  ULDC UR4, c[0x0][0x638] ;  /* 0x00018e0000047ab9 */ /* 0x000fe20000000800 */
[----:B------:R-:W-:Y:S01]  /*8700*/  LOP3.LUT R9, R9, UR16, RZ, 0xc0, !PT ;  /* 0x0000001009097c12 */ /* 0x000fe2000f8ec0ff */
[----:B------:R-:W-:Y:S01]  /*8710*/  ULDC UR5, c[0x0][0x610] ;  /* 0x0001840000057ab9 */ /* 0x000fe20000000800 */
[----:B------:R-:W-:Y:S02]  /*8720*/  IMAD.MOV.U32 R4, RZ, RZ, 0x1 ;  /* 0x00000001ff047424 */ /* 0x000fe400078e00ff */
[----:B------:R-:W-:-:S02]  /*8730*/  IMAD.MOV R7, RZ, RZ, -R5 ;  /* 0x000000ffff077224 */ /* 0x000fc400078e0a05 */
[----:B------:R-:W-:Y:S02]  /*8740*/  IMAD R20, R5, UR18, R20 ;  /* 0x0000001205147c24 */ /* 0x000fe4000f8e0214 */
[----:B0-----:R-:W-:Y:S02]  /*8750*/  @P1 IMAD R15, R21, R22, R14 ;  /* 0x00000016150f1224 */ /* 0x001fe400078e020e */
[----:B------:R-:W-:Y:S01]  /*8760*/  IMAD R18, R7, UR4, R18 ;  /* 0x0000000407127c24 */ /* 0x000fe2000f8e0212 */
[----:B------:R-:W-:Y:S01]  /*8770*/  ULDC UR4, c[0x0][0x600] ;  /* 0x0001800000047ab9 */ /* 0x000fe20000000800 */
[----:B------:R-:W-:Y:S02]  /*8780*/  IMAD R15, R20, UR5, R15 ;  /* 0x00000005140f7c24 */ /* 0x000fe4000f8e020f */
[----:B------:R-:W-:-:S05]  /*8790*/  IMAD R18, R18, UR4, R9 ;  /* 0x0000000412127c24 */ /* 0x000fca000f8e0209 */
[----:B------:R-:W-:Y:S02]  /*87a0*/  SEL R9, R18, R15, !P1 ;  /* 0x0000000f12097207 */ /* 0x000fe40004800000 */
[----:B------:R-:W-:-:S07]  /*87b0*/  SEL R7, R15, R18, !P1 ;  /* 0x000000120f077207 */ /* 0x000fce0004800000 */
.L_x_169:
[----:B------:R-:W-:Y:S05]  /*87c0*/  BSYNC B1 ;  /* 0x0000000000017941 */ /* 0x000fea0003800000 */
.L_x_168:
[----:B------:R-:W-:-:S13]  /*87d0*/  LOP3.LUT P1, RZ, R4, 0xff, RZ, 0xc0, !PT ;  /* 0x000000ff04ff7812 */ /* 0x000fda000782c0ff */
[----:B------:R-:W-:Y:S05]  /*87e0*/  @P1 BRA `(.L_x_172) ;  /* 0xfffffff4004c1947 */ /* 0x000fea000383ffff */
[----:B------:R-:W-:Y:S05]  /*87f0*/  BSYNC B0 ;  /* 0x0000000000007941 */ /* 0x000fea0003800000 */
.L_x_160:
[----:B------:R-:W-:-:S03]  /*8800*/  UMOV UR4, 0xffffffff ;  /* 0xffffffff00047882 */ /* 0x000fc60000000000 */
[----:B------:R-:W-:Y:S05]  /*8810*/  BRA.DIV UR4, `(.L_x_173) ;  /* 0x00000006043c7947 */ /* 0x000fea000b800000 */
[----:B------:R-:W-:-:S13]  /*8820*/  ELECT P6, URZ, PT ;  /* 0x00000000003f782f */ /* 0x000fda00038c0000 */
.L_x_188:
[----:B------:R-:W-:Y:S04]  /*8830*/  BSSY B0, `(.L_x_174) ;  /* 0x0000034000007945 */ /* 0x000fe80003800000 */
[----:B------:R-:W-:Y:S05]  /*8840*/  @!P6 BRA `(.L_x_175) ;  /* 0x0000000000c8e947 */ /* 0x000fea0003800000 */
[----:B------:R-:W-:-:S04]  /*8850*/  LOP3.LUT R19, R19, 0x2, RZ, 0xfc, !PT ;  /* 0x0000000213137812 */ /* 0x000fc800078efcff */
[----:B------:R-:W-:-:S13]  /*8860*/  ISETP.NE.AND P0, PT, R19, 0x3, PT ;  /* 0x000000031300780c */ /* 0x000fda0003f05270 */
[----:B------:R-:W-:Y:S05]  /*8870*/  @!P0 BRA `(.L_x_176) ;  /* 0x0000000000048947 */ /* 0x000fea0003800000 */
[----:B------:R-:W-:Y:S01]  /*8880*/  BPT.TRAP 0x1 ;  /* 0x000000040000795c */ /* 0x000fe20000300000 */
.L_x_176:
[----:B------:R-:W0:Y:S01]  /*8890*/  S2R R3, SR_CgaCtaId ;  /* 0x0000000000037919 */ /* 0x000e220000008800 */
[----:B------:R-:W-:-:S04]  /*88a0*/  MOV R2, 0x400 ;  /* 0x0000040000027802 */ /* 0x000fc80000000f00 */
[----:B0-----:R-:W-:Y:S02]  /*88b0*/  LEA R3, R3, R2, 0x18 ;  /* 0x0000000203037211 */ /* 0x001fe400078ec0ff */
[----:B------:R-:W-:-:S03]  /*88c0*/  SHF.L.U32 R2, R0, 0x1f, RZ ;  /* 0x0000001f00027819 */ /* 0x000fc600000006ff */
[----:B------:R-:W-:-:S04]  /*88d0*/  VIADD R3, R3, 0x28 ;  /* 0x0000002803037836 */ /* 0x000fc80000000000 */
[C---:B------:R-:W-:Y:S02]  /*88e0*/  IMAD R7, R12.reuse, 0x8, R3 ;  /* 0x000000080c077824 */ /* 0x040fe400078e0203 */
[----:B------:R-:W-:Y:S02]  /*88f0*/  VIADD R12, R12, 0x1 ;  /* 0x000000010c0c7836 */ /* 0x000fe40000000000 */
[----:B------:R-:W0:Y:S03]  /*8900*/  SYNCS.PHASECHK.TRANS64.TRYWAIT P0, [R7+URZ], R2 ;  /* 0x00000002070075a7 */ /* 0x000e26000800017f */
[----:B------:R-:W-:-:S04]  /*8910*/  ISETP.NE.AND P1, PT, R12, 0x5, PT ;  /* 0x000000050c00780c */ /* 0x000fc80003f25270 */
[----:B------:R-:W-:Y:S02]  /*8920*/  SEL R5, RZ, 0x1, P1 ;  /* 0x00000001ff057807 */ /* 0x000fe40000800000 */
[----:B------:R-:W-:Y:S02]  /*8930*/  SEL R12, R12, RZ, P1 ;  /* 0x000000ff0c0c7207 */ /* 0x000fe40000800000 */
[----:B------:R-:W-:-:S03]  /*8940*/  LOP3.LUT R5, R0, R5, RZ, 0x3c, !PT ;  /* 0x0000000500057212 */ /* 0x000fc600078e3cff */
[----:B------:R-:W-:Y:S01]  /*8950*/  IMAD R9, R12, 0x8, R3 ;  /* 0x000000080c097824 */ /* 0x000fe200078e0203 */
[----:B------:R-:W-:Y:S01]  /*8960*/  SHF.L.U32 R4, R5, 0x1f, RZ ;  /* 0x0000001f05047819 */ /* 0x000fe200000006ff */
[----:B0-----:R-:W-:Y:S06]  /*8970*/  @!P0 BRA `(.L_x_177) ;  /* 0x0000000400048947 */ /* 0x001fec0003800000 */
.L_x_189:
[----:B------:R-:W1:Y:S01]  /*8980*/  SYNCS.PHASECHK.TRANS64.TRYWAIT P0, [R9+URZ], R4 ;  /* 0x00000004090075a7 */ /* 0x000e62000800017f */
[----:B------:R-:W-:-:S05]  /*8990*/  VIADD R0, R12, 0x1 ;  /* 0x000000010c007836 */ /* 0x000fca0000000000 */
[----:B------:R-:W-:-:S04]  /*89a0*/  ISETP.NE.AND P1, PT, R0, 0x5, PT ;  /* 0x000000050000780c */ /* 0x000fc80003f25270 */
[----:B0-----:R-:W-:Y:S02]  /*89b0*/  SEL R2, RZ, 0x1, P1 ;  /* 0x00000001ff027807 */ /* 0x001fe40000800000 */
[----:B------:R-:W-:Y:S02]  /*89c0*/  SEL R0, R0, RZ, P1 ;  /* 0x000000ff00007207 */ /* 0x000fe40000800000 */
[----:B------:R-:W-:-:S03]  /*89d0*/  LOP3.LUT R7, R5, R2, RZ, 0x3c, !PT ;  /* 0x0000000205077212 */ /* 0x000fc600078e3cff */
[----:B------:R-:W-:Y:S01]  /*89e0*/  IMAD R6, R0, 0x8, R3 ;  /* 0x0000000800067824 */ /* 0x000fe200078e0203 */
[----:B------:R-:W-:Y:S01]  /*89f0*/  SHF.L.U32 R5, R7, 0x1f, RZ ;  /* 0x0000001f07057819 */ /* 0x000fe200000006ff */
[----:B-1----:R-:W-:Y:S06]  /*8a00*/  @!P0 BRA `(.L_x_178) ;  /* 0x0000000000f48947 */ /* 0x002fec0003800000 */
.L_x_190:
[----:B------:R-:W1:Y:S01]  /*8a10*/  SYNCS.PHASECHK.TRANS64.TRYWAIT P0, [R6+URZ], R5 ;  /* 0x00000005060075a7 */ /* 0x000e62000800017f */
[----:B------:R-:W-:-:S05]  /*8a20*/  VIADD R0, R0, 0x1 ;  /* 0x0000000100007836 */ /* 0x000fca0000000000 */
[----:B------:R-:W-:-:S04]  /*8a30*/  ISETP.NE.AND P1, PT, R0, 0x5, PT ;  /* 0x000000050000780c */ /* 0x000fc80003f25270 */
[----:B------:R-:W-:Y:S02]  /*8a40*/  SEL R2, RZ, 0x1, P1 ;  /* 0x00000001ff027807 */ /* 0x000fe40000800000 */
[----:B------:R-:W-:Y:S02]  /*8a50*/  SEL R0, R0, RZ, P1 ;  /* 0x000000ff00007207 */ /* 0x000fe40000800000 */
[----:B------:R-:W-:-:S03]  /*8a60*/  LOP3.LUT R7, R7, R2, RZ, 0x3c, !PT ;  /* 0x0000000207077212 */ /* 0x000fc600078e3cff */
[----:B0-----:R-:W-:Y:S01]  /*8a70*/  IMAD R9, R0, 0x8, R3 ;  /* 0x0000000800097824 */ /* 0x001fe200078e0203 */
[----:B------:R-:W-:Y:S01]  /*8a80*/  SHF.L.U32 R4, R7, 0x1f, RZ ;  /* 0x0000001f07047819 */ /* 0x000fe200000006ff */
[----:B-1----:R-:W-:Y:S06]  /*8a90*/  @!P0 BRA `(.L_x_179) ;  /* 0x0000000000e48947 */ /* 0x002fec0003800000 */
.L_x_191:
[----:B------:R-:W1:Y:S01]  /*8aa0*/  SYNCS.PHASECHK.TRANS64.TRYWAIT P0, [R9+URZ], R4 ;  /* 0x00000004090075a7 */ /* 0x000e62000800017f */
[----:B------:R-:W-:-:S05]  /*8ab0*/  VIADD R0, R0, 0x1 ;  /* 0x0000000100007836 */ /* 0x000fca0000000000 */
[----:B------:R-:W-:-:S04]  /*8ac0*/  ISETP.NE.AND P1, PT, R0, 0x5, PT ;  /* 0x000000050000780c */ /* 0x000fc80003f25270 */
[----:B------:R-:W-:Y:S02]  /*8ad0*/  SEL R2, RZ, 0x1, P1 ;  /* 0x00000001ff027807 */ /* 0x000fe40000800000 */
[----:B------:R-:W-:Y:S02]  /*8ae0*/  SEL R0, R0, RZ, P1 ;  /* 0x000000ff00007207 */ /* 0x000fe40000800000 */
[----:B------:R-:W-:Y:S01]  /*8af0*/  LOP3.LUT R2, R7, R2, RZ, 0x3c, !PT ;  /* 0x0000000207027212 */ /* 0x000fe200078e3cff */
[----:B-1----:R-:W-:Y:S06]  /*8b00*/  @!P0 BRA `(.L_x_180) ;  /* 0x0000000000dc8947 */ /* 0x002fec0003800000 */
.L_x_192:
[----:B------:R-:W-:Y:S01]  /*8b10*/  IMAD R3, R0, 0x8, R3 ;  /* 0x0000000800037824 */ /* 0x000fe200078e0203 */
[----:B------:R-:W-:-:S07]  /*8b20*/  SHF.L.U32 R0, R2, 0x1f, RZ ;  /* 0x0000001f02007819 */ /* 0x000fce00000006ff */
.L_x_181:
[----:B--2---:R2:W3:Y:S02]  /*8b30*/  SYNCS.PHASECHK.TRANS64.TRYWAIT P0, [R3+URZ], R0 ;  /* 0x00000000030075a7 */ /* 0x0044e4000800017f */
[----:B---3--:R-:W-:Y:S05]  /*8b40*/  @!P0 NANOSLEEP.SYNCS 0x989680 ;  /* 0x009896800000895d */ /* 0x008fea0003900000 */
[----:B------:R-:W3:Y:S02]  /*8b50*/  @!P0 SYNCS.PHASECHK.TRANS64 P0, [R3+URZ], R0 ;  /* 0x00000000030085a7 */ /* 0x000ee4000800007f */
[----:B---3--:R-:W-:Y:S05]  /*8b60*/  @!P0 BRA `(.L_x_181) ;  /* 0xfffffffc00f08947 */ /* 0x008fea000383ffff */
.L_x_175:
[----:B------:R-:W-:Y:S05]  /*8b70*/  BSYNC B0 ;  /* 0x0000000000007941 */ /* 0x000fea0003800000 */
.L_x_174:
[----:B------:R-:W-:Y:S05]  /*8b80*/  EXIT ;  /* 0x000000000000794d */ /* 0x000fea0003800000 */
.L_x_17:
[----:B---3--:R3:W4:Y:S02]  /*8b90*/  SYNCS.PHASECHK.TRANS64.TRYWAIT P1, [R3+URZ], R0 ;  /* 0x00000000030075a7 */ /* 0x008724000802017f */
[----:B----4-:R-:W-:Y:S05]  /*8ba0*/  @!P1 NANOSLEEP.SYNCS 0x989680 ;  /* 0x009896800000995d */ /* 0x010fea0003900000 */
[----:B------:R-:W4:Y:S02]  /*8bb0*/  @!P1 SYNCS.PHASECHK.TRANS64 P1, [R3+URZ], R0 ;  /* 0x00000000030095a7 */ /* 0x000f24000802007f */
[----:B----4-:R-:W-:Y:S05]  /*8bc0*/  @!P1 BRA `(.L_x_17) ;  /* 0xfffffffc00f09947 */ /* 0x010fea000383ffff */
[----:B------:R-:W-:Y:S05]  /*8bd0*/  BRA `(.L_x_16) ;  /* 0xffffff8400987947 */ /* 0x000fea000383ffff */
.L_x_22:
[----:B-1----:R-:W-:-:S04]  /*8be0*/  IMAD.U32 R4, RZ, RZ, UR8 ;  /* 0x00000008ff047e24 */ /* 0x002fc8000f8e00ff */
[----:B------:R1:W2:Y:S03]  /*8bf0*/  SYNCS.PHASECHK.TRANS64.TRYWAIT P1, [R4+URZ], R3 ;  /* 0x00000003040075a7 */ /* 0x0002a6000802017f */
[----:B--2---:R-:W-:Y:S05]  /*8c00*/  @!P1 NANOSLEEP.SYNCS 0x989680 ;  /* 0x009896800000995d */ /* 0x004fea0003900000 */
[----:B------:R-:W2:Y:S02]  /*8c10*/  @!P1 SYNCS.PHASECHK.TRANS64 P1, [R4+URZ], R3 ;  /* 0x00000003040095a7 */ /* 0x000ea4000802007f */
[----:B--2---:R-:W-:Y:S05]  /*8c20*/  @!P1 BRA `(.L_x_22) ;  /* 0xfffffffc00ec9947 */ /* 0x004fea000383ffff */
[----:B------:R-:W-:Y:S05]  /*8c30*/  BRA `(.L_x_21) ;  /* 0xffffff8800d87947 */ /* 0x000fea000383ffff */
.L_x_161:
[----:B------:R-:W-:Y:S01]  /*8c40*/  BSSY B1, `(.L_x_182) ;  /* 0x0000006000017945 */ /* 0x000fe20003800000 */
[----:B------:R-:W-:-:S07]  /*8c50*/  IMAD.MOV.U32 R15, RZ, RZ, -0x1 ;  /* 0xffffffffff0f7424 */ /* 0x000fce00078e00ff */
[----:B------:R-:W-:Y:S05]  /*8c60*/  WARPSYNC.COLLECTIVE R15, `(.L_x_183) ;  /* 0x000000000f0c7348 */ /* 0x000fea0003c00000 */
[----:B------:R-:W-:Y:S02]  /*8c70*/  ELECT P6, UR62, PT ;  /* 0x00000000003e782f */ /* 0x000fe400038c0000 */
[----:B------:R-:W-:Y:S01]  /*8c80*/  MOV R14, UR62 ;  /* 0x0000003e000e7c02 */ /* 0x000fe20008000f00 */
[----:B------:R-:W-:Y:S10]  /*8c90*/  ENDCOLLECTIVE ;  /* 0x000000000000791b */ /* 0x000ff40003800000 */
.L_x_183:
[----:B------:R-:W-:Y:S05]  /*8ca0*/  BSYNC B1 ;  /* 0x0000000000017941 */ /* 0x000fea0003800000 */
.L_x_182:
[----:B------:R-:W-:Y:S05]  /*8cb0*/  BRA `(.L_x_184) ;  /* 0xfffffff000247947 */ /* 0x000fea000383ffff */
.L_x_164:
[----:B0-----:R0:W1:Y:S02]  /*8cc0*/  SYNCS.PHASECHK.TRANS64.TRYWAIT P1, [R14+URZ+0x28], R7 ;  /* 0x000028070e0075a7 */ /* 0x001064000802017f */
[----:B-1----:R-:W-:Y:S05]  /*8cd0*/  @!P1 NANOSLEEP.SYNCS 0x989680 ;  /* 0x009896800000995d */ /* 0x002fea0003900000 */
[----:B------:R-:W1:Y:S02]  /*8ce0*/  @!P1 SYNCS.PHASECHK.TRANS64 P1, [R14+URZ+0x28], R7 ;  /* 0x000028070e0095a7 */ /* 0x000e64000802007f */
[----:B-1----:R-:W-:Y:S05]  /*8cf0*/  @!P1 BRA `(.L_x_164) ;  /* 0xfffffffc00f09947 */ /* 0x002fea000383ffff */
[----:B------:R-:W-:Y:S05]  /*8d00*/  BRA `(.L_x_185) ;  /* 0xfffffff000587947 */ /* 0x000fea000383ffff */
.L_x_173:
[----:B------:R-:W-:Y:S01]  /*8d10*/  BSSY B0, `(.L_x_186) ;  /* 0x0000006000007945 */ /* 0x000fe20003800000 */
[----:B------:R-:W-:-:S07]  /*8d20*/  IMAD.MOV.U32 R15, RZ, RZ, -0x1 ;  /* 0xffffffffff0f7424 */ /* 0x000fce00078e00ff */
[----:B------:R-:W-:Y:S05]  /*8d30*/  WARPSYNC.COLLECTIVE R15, `(.L_x_187) ;  /* 0x000000000f0c7348 */ /* 0x000fea0003c00000 */
[----:B------:R-:W-:Y:S02]  /*8d40*/  ELECT P6, UR62, PT ;  /* 0x00000000003e782f */ /* 0x000fe400038c0000 */
[----:B------:R-:W-:Y:S01]  /*8d50*/  MOV R14, UR62 ;  /* 0x0000003e000e7c02 */ /* 0x000fe20008000f00 */
[----:B------:R-:W-:Y:S10]  /*8d60*/  ENDCOLLECTIVE ;  /* 0x000000000000791b */ /* 0x000ff40003800000 */
.L_x_187:
[----:B------:R-:W-:Y:S05]  /*8d70*/  BSYNC B0 ;  /* 0x0000000000007941 */ /* 0x000fea0003800000 */
.L_x_186:
[----:B------:R-:W-:Y:S05]  /*8d80*/  BRA `(.L_x_188) ;  /* 0xfffffff800a87947 */ /* 0x000fea000383ffff */
.L_x_177:
[----:B0-----:R0:W1:Y:S02]  /*8d90*/  SYNCS.PHASECHK.TRANS64.TRYWAIT P0, [R7+URZ], R2 ;  /* 0x00000002070075a7 */ /* 0x001064000800017f */
[----:B-1----:R-:W-:Y:S05]  /*8da0*/  @!P0 NANOSLEEP.SYNCS 0x989680 ;  /* 0x009896800000895d */ /* 0x002fea0003900000 */
[----:B------:R-:W1:Y:S02]  /*8db0*/  @!P0 SYNCS.PHASECHK.TRANS64 P0, [R7+URZ], R2 ;  /* 0x00000002070085a7 */ /* 0x000e64000800007f */
[----:B-1----:R-:W-:Y:S05]  /*8dc0*/  @!P0 BRA `(.L_x_177) ;  /* 0xfffffffc00f08947 */ /* 0x002fea000383ffff */
[----:B------:R-:W-:Y:S05]  /*8dd0*/  BRA `(.L_x_189) ;  /* 0xfffffff800e87947 */ /* 0x000fea000383ffff */
.L_x_178:
[----:B0-----:R0:W1:Y:S02]  /*8de0*/  SYNCS.PHASECHK.TRANS64.TRYWAIT P0, [R9+URZ], R4 ;  /* 0x00000004090075a7 */ /* 0x001064000800017f */
[----:B-1----:R-:W-:Y:S05]  /*8df0*/  @!P0 NANOSLEEP.SYNCS 0x989680 ;  /* 0x009896800000895d */ /* 0x002fea0003900000 */
[----:B------:R-:W1:Y:S02]  /*8e00*/  @!P0 SYNCS.PHASECHK.TRANS64 P0, [R9+URZ], R4 ;  /* 0x00000004090085a7 */ /* 0x000e64000800007f */
[----:B-1----:R-:W-:Y:S05]  /*8e10*/  @!P0 BRA `(.L_x_178) ;  /* 0xfffffffc00f08947 */ /* 0x002fea000383ffff */
[----:B------:R-:W-:Y:S05]  /*8e20*/  BRA `(.L_x_190) ;  /* 0xfffffff800f87947 */ /* 0x000fea000383ffff */
.L_x_179:
[----:B0-----:R0:W1:Y:S02]  /*8e30*/  SYNCS.PHASECHK.TRANS64.TRYWAIT P0, [R6+URZ], R5 ;  /* 0x00000005060075a7 */ /* 0x001064000800017f */
[----:B-1----:R-:W-:Y:S05]  /*8e40*/  @!P0 NANOSLEEP.SYNCS 0x989680 ;  /* 0x009896800000895d */ /* 0x002fea0003900000 */
[----:B------:R-:W1:Y:S02]  /*8e50*/  @!P0 SYNCS.PHASECHK.TRANS64 P0, [R6+URZ], R5 ;  /* 0x00000005060085a7 */ /* 0x000e64000800007f */
[----:B-1----:R-:W-:Y:S05]  /*8e60*/  @!P0 BRA `(.L_x_179) ;  /* 0xfffffffc00f08947 */ /* 0x002fea000383ffff */
[----:B------:R-:W-:Y:S05]  /*8e70*/  BRA `(.L_x_191) ;  /* 0xfffffffc00087947 */ /* 0x000fea000383ffff */
.L_x_180:
[----:B-1----:R1:W2:Y:S02]  /*8e80*/  SYNCS.PHASECHK.TRANS64.TRYWAIT P0, [R9+URZ], R4 ;  /* 0x00000004090075a7 */ /* 0x0022a4000800017f */
[----:B--2---:R-:W-:Y:S05]  /*8e90*/  @!P0 NANOSLEEP.SYNCS 0x989680 ;  /* 0x009896800000895d */ /* 0x004fea0003900000 */
[----:B------:R-:W2:Y:S02]  /*8ea0*/  @!P0 SYNCS.PHASECHK.TRANS64 P0, [R9+URZ], R4 ;  /* 0x00000004090085a7 */ /* 0x000ea4000800007f */
[----:B--2---:R-:W-:Y:S05]  /*8eb0*/  @!P0 BRA `(.L_x_180) ;  /* 0xfffffffc00f08947 */ /* 0x004fea000383ffff */
[----:B------:R-:W-:Y:S05]  /*8ec0*/  BRA `(.L_x_192) ;  /* 0xfffffffc00107947 */ /* 0x000fea000383ffff */
.L_x_193:
[----:B------:R-:W-:-:S00]  /*8ed0*/  BRA `(.L_x_193) ;  /* 0xfffffffc00fc7947 */ /* 0x000fc0000383ffff */
[----:B------:R-:W-:-:S00]  /*8ee0*/  NOP ;  /* 0x0000000000007918 */ /* 0x000fc00000000000 */
        /* <DEDUP_REMOVED lines=9> */
.L_x_194:


//--------------------- .nv.global.init           --------------------------
	.section	.nv.global.init,"aw",@progbits
.nv.global.init:
	.type		$str$22,@object
	.size		$str$22,($str$23 - $str$22)
$str$22:
        /*0000*/ 	.byte	0x6b, 0x5f, 0x74, 0x69, 0x6c, 0x65, 0x5f, 0x63, 0x6f, 0x75, 0x6e, 0x74, 0x20, 0x3e, 0x3d, 0x20
        /*0010*/ 	.byte	0x31, 0x00
	.type		$str$23,@object
	.size		$str$23,(__unnamed_1 - $str$23)
$str$23:
        /*0012*/ 	.byte	0x2f, 0x74, 0x6d, 0x70, 0x2f, 0x63, 0x75, 0x74, 0x6c, 0x61, 0x73, 0x73, 0x5f, 0x73, 0x77, 0x65
        /*0022*/ 	.byte	0x65, 0x70, 0x5f, 0x73, 0x72, 0x63, 0x2f, 0x69, 0x6e, 0x63, 0x6c, 0x75, 0x64, 0x65, 0x2f, 0x63
        /*0032*/ 	.byte	0x75, 0x74, 0x6c, 0x61, 0x73, 0x73, 0x2f, 0x67, 0x65, 0x6d, 0x6d, 0x2f, 0x63, 0x6f, 0x6c, 0x6c
        /*0042*/ 	.byte	0x65, 0x63, 0x74, 0x69, 0x76, 0x65, 0x2f, 0x73, 0x6d, 0x39, 0x30, 0x5f, 0x6d, 0x6d, 0x61, 0x5f
        /*0052*/ 	.byte	0x74, 0x6d, 0x61, 0x5f, 0x67, 0x6d, 0x6d, 0x61, 0x5f, 0x73, 0x73, 0x5f, 0x77, 0x61, 0x72, 0x70
        /*0062*/ 	.byte	0x73, 0x70, 0x65, 0x63, 0x69, 0x61, 0x6c, 0x69, 0x7a, 0x65, 0x64, 0x2e, 0x68, 0x70, 0x70, 0x00
	.type		__unnamed_1,@object
	.size		__unnamed_1,(.L_0 - __unnamed_1)
__unnamed_1:
        /*0072*/ 	.byte	0x76, 0x6f, 0x69, 0x64, 0x20, 0x63, 0x75, 0x74, 0x6c, 0x61, 0x73, 0x73, 0x3a, 0x3a, 0x67, 0x65
        /* <DEDUP_REMOVED lines=180> */
        /*0bc2*/ 	.byte	0x79, 0x5d, 0x00
.L_0:


//--------------------- .nv.shared._ZN7cutlass13device_kernelINS_4gemm6kernel13GemmUniversalIN4cute5tupleIJiiiiEEENS1_10collective13CollectiveMmaINS1_34MainloopSm90TmaGmmaWarpSpecializedILi5ENS5_IJNS4_1CILi1EEESB_SB_EEENS1_35KernelTmaWarpSpecializedCooperativeEEENS5_IJNSA_ILi256EEENSA_ILi64EEESG_EEENS_10bfloat16_tENS5_IJlSB_lEEESI_SJ_NS4_8TiledMMAINS4_8MMA_AtomIJNS4_4SM904GMMA27MMA_64x64x16_F32BF16BF16_SSILNSN_5MajorE0ELSP_0ELNSN_7ScaleInE1ELSQ_1EEEEEENS4_6LayoutINS5_IJNSA_ILi2EEESB_SB_EEENS5_IJSB_NSA_ILi0EEESW_EEEEENS5_IJNS4_10UnderscoreESZ_SZ_EEEEENS4_13SM90_TMA_LOADENS4_14ComposedLayoutINS4_7SwizzleILi3ELi4ELi3EEENS4_18smem_ptr_flag_bitsILi16EEENST_INS5_IJNSA_ILi8EEESG_EEENS5_IJSG_SB_EEEEEEEvNS4_8identityES12_S1C_vS1D_EENS_8epilogue10collective6detail29Sm90TmaWarpSpecializedAdapterINS1G_15DefaultEpilogueISI_SJ_SJ_NS1F_6thread17LinearCombinationISI_Li1EffLNS1K_9ScaleType4KindE0ELNS_15FloatRoundStyleE2ESI_EENS1_15EpilogueDefaultEEEEEvvEEEEvNT_6ParamsE --------------------------
	.section	.nv.shared._ZN7cutlass13device_kernelINS_4gemm6kernel13GemmUniversalIN4cute5tupleIJiiiiEEENS1_10collective13CollectiveMmaINS1_34MainloopSm90TmaGmmaWarpSpecializedILi5ENS5_IJNS4_1CILi1EEESB_SB_EEENS1_35KernelTmaWarpSpecializedCooperativeEEENS5_IJNSA_ILi256EEENSA_ILi64EEESG_EEENS_10bfloat16_tENS5_IJlSB_lEEESI_SJ_NS4_8TiledMMAINS4_8MMA_AtomIJNS4_4SM904GMMA27MMA_64x64x16_F32BF16BF16_SSILNSN_5MajorE0ELSP_0ELNSN_7ScaleInE1ELSQ_1EEEEEENS4_6LayoutINS5_IJNSA_ILi2EEESB_SB_EEENS5_IJSB_NSA_ILi0EEESW_EEEEENS5_IJNS4_10UnderscoreESZ_SZ_EEEEENS4_13SM90_TMA_LOADENS4_14ComposedLayoutINS4_7SwizzleILi3ELi4ELi3EEENS4_18smem_ptr_flag_bitsILi16EEENST_INS5_IJNSA_ILi8EEESG_EEENS5_IJSG_SB_EEEEEEEvNS4_8identityES12_S1C_vS1D_EENS_8epilogue10collective6detail29Sm90TmaWarpSpecializedAdapterINS1G_15DefaultEpilogueISI_SJ_SJ_NS1F_6thread17LinearCombinationISI_Li1EffLNS1K_9ScaleType4KindE0ELNS_15FloatRoundStyleE2ESI_EENS1_15EpilogueDefaultEEEEEvvEEEEvNT_6ParamsE,"aw",@nobits
	.sectionflags	@""
	.align	16
	.zero		1024


//--------------------- .nv.shared.reserved.0     --------------------------
	.section	.nv.shared.reserved.0,"aw",@nobits
	.weak		__nv_reservedSMEM_offset_0_alias
	.size		__nv_reservedSMEM_offset_0_alias, 0, 0
	.other		__nv_reservedSMEM_offset_0_alias,@"STO_CUDA_RESERVED_SHARED STV_DEFAULT"
__nv_reservedSMEM_offset_0_alias:
	.zero		0


//--------------------- .nv.global                --------------------------
	.section	.nv.global,"aw",@nobits
.nv.global:
	.type		_ZN40_INTERNAL_a018c1f5_4_k_cu_81b66baa_285994cute1_E,@object
	.size		_ZN40_INTERNAL_a018c1f5_4_k_cu_81b66baa_285994cute1_E,(_ZN40_INTERNAL_a018c1f5_4_k_cu_81b66baa_285994cuda3std3__45__cpo6cbeginE - _ZN40_INTERNAL_a018c1f5_4_k_cu_81b66baa_285994cute1_E)
_ZN40_INTERNAL_a018c1f5_4_k_cu_81b66baa_285994cute1_E:
	.zero		1
	.type		_ZN40_INTERNAL_a018c1f5_4_k_cu_81b66baa_285994cuda3std3__45__cpo6cbeginE,@object
	.size		_ZN40_INTERNAL_a018c1f5_4_k_cu_81b66baa_285994cuda3std3__45__cpo6cbeginE,(_ZN40_INTERNAL_a018c1f5_4_k_cu_81b66baa_285994cuda3std3__48in_placeE - _ZN40_INTERNAL_a018c1f5_4_k_cu_81b66baa_285994cuda3std3__45__cpo6cbeginE)
_ZN40_INTERNAL_a018c1f5_4_k_cu_81b66baa_285994cuda3std3__45__cpo6cbeginE:
	.zero		1
	.type		_ZN40_INTERNAL_a018c1f5_4_k_cu_81b66baa_285994cuda3std3__48in_placeE,@object
	.size		_ZN40_INTERNAL_a018c1f5_4_k_cu_81b66baa_285994cuda3std3__48in_placeE,(_ZN40_INTERNAL_a018c1f5_4_k_cu_81b66baa_285994cuda3std6ranges3__45__cpo9iter_moveE - _ZN40_INTERNAL_a018c1f5_4_k_cu_81b66baa_285994cuda3std3__48in_placeE)
_ZN40_INTERNAL_a018c1f5_4_k_cu_81b66baa_285994cuda3std3__48in_placeE:
	.zero		1
	.type		_ZN40_INTERNAL_a018c1f5_4_k_cu_81b66baa_285994cuda3std6ranges3__45__cpo9iter_moveE,@object
	.size		_ZN40_INTERNAL_a018c1f5_4_k_cu_81b66baa_285994cuda3std6ranges3__45__cpo9iter_moveE,(_ZN40_INTERNAL_a018c1f5_4_k_cu_81b66baa_285994cuda3std3__45__cpo5beginE - _ZN40_INTERNAL_a018c1f5_4_k_cu_81b66baa_285994cuda3std6ranges3__45__cpo9iter_moveE)
_ZN40_INTERNAL_a018c1f5_4_k_cu_81b66baa_285994cuda3std6ranges3__45__cpo9iter_moveE:
	.zero		1
	.type		_ZN40_INTERNAL_a018c1f5_4_k_cu_81b66baa_285994cuda3std3__45__cpo5beginE,@object
	.size		_ZN40_INTERNAL_a018c1f5_4_k_cu_81b66baa_285994cuda3std3__45__cpo5beginE,(_ZN40_INTERNAL_a018c1f5_4_k_cu_81b66baa_285994cuda3std3__442_GLOBAL__N__a018c1f5_4_k_cu_81b66baa_285996ignoreE - _ZN40_INTERNAL_a018c1f5_4_k_cu_81b66baa_285994cuda3std3__45__cpo5beginE)
_ZN40_INTERNAL_a018c1f5_4_k_cu_81b66baa_285994cuda3std3__45__cpo5beginE:
	.zero		1
	.type		_ZN40_INTERNAL_a018c1f5_4_k_cu_81b66baa_285994cuda3std3__442_GLOBAL__N__a018c1f5_4_k_cu_81b66baa_285996ignoreE,@object
	.size		_ZN40_INTERNAL_a018c1f5_4_k_cu_81b66baa_285994cuda3std3__442_GLOBAL__N__a018c1f5_4_k_cu_81b66baa_285996ignoreE,(_ZN40_INTERNAL_a018c1f5_4_k_cu_81b66baa_285994cute7productE - _ZN40_INTERNAL_a018c1f5_4_k_cu_81b66baa_285994cuda3std3__442_GLOBAL__N__a018c1f5_4_k_cu_81b66baa_285996ignoreE)
_ZN40_INTERNAL_a018c1f5_4_k_cu_81b66baa_285994cuda3std3__442_GLOBAL__N__a018c1f5_4_k_cu_81b66baa_285996ignoreE:
	.zero		1
	.type		_ZN40_INTERNAL_a018c1f5_4_k_cu_81b66baa_285994cute7productE,@object
	.size		_ZN40_INTERNAL_a018c1f5_4_k_cu_81b66baa_285994cute7productE,(_ZN40_INTERNAL_a018c1f5_4_k_cu_81b66baa_285994cuda3std3__45__cpo3endE - _ZN40_INTERNAL_a018c1f5_4_k_cu_81b66baa_285994cute7productE)
_ZN40_INTERNAL_a018c1f5_4_k_cu_81b66baa_285994cute7productE:
	.zero		1
	.type		_ZN40_INTERNAL_a018c1f5_4_k_cu_81b66baa_285994cuda3std3__45__cpo3endE,@object
	.size		_ZN40_INTERNAL_a018c1f5_4_k_cu_81b66baa_285994cuda3std3__45__cpo3endE,(_ZN40_INTERNAL_a018c1f5_4_k_cu_81b66baa_285994cuda3std3__419piecewise_constructE - _ZN40_INTERNAL_a018c1f5_4_k_cu_81b66baa_285994cuda3std3__45__cpo3endE)
_ZN40_INTERNAL_a018c1f5_4_k_cu_81b66baa_285994cuda3std3__45__cpo3endE:
	.zero		1
	.type		_ZN40_INTERNAL_a018c1f5_4_k_cu_81b66baa_285994cuda3std3__419piecewise_constructE,@object
	.size		_ZN40_INTERNAL_a018c1f5_4_k_cu_81b66baa_285994cuda3std3__419piecewise_constructE,(_ZN40_INTERNAL_a018c1f5_4_k_cu_81b66baa_285994cuda3std3__45__cpo4cendE - _ZN40_INTERNAL_a018c1f5_4_k_cu_81b66baa_285994cuda3std3__419piecewise_constructE)
_ZN40_INTERNAL_a018c1f5_4_k_cu_81b66baa_285994cuda3std3__419piecewise_constructE:
	.zero		1
	.type		_ZN40_INTERNAL_a018c1f5_4_k_cu_81b66baa_285994cuda3std3__45__cpo4cendE,@object
	.size		_ZN40_INTERNAL_a018c1f5_4_k_cu_81b66baa_285994cuda3std3__45__cpo4cendE,(_ZN40_INTERNAL_a018c1f5_4_k_cu_81b66baa_285994cuda3std6ranges3__45__cpo4swapE - _ZN40_INTERNAL_a018c1f5_4_k_cu_81b66baa_285994cuda3std3__45__cpo4cendE)
_ZN40_INTERNAL_a018c1f5_4_k_cu_81b66baa_285994cuda3std3__45__cpo4cendE:
	.zero		1
	.type		_ZN40_INTERNAL_a018c1f5_4_k_cu_81b66baa_285994cuda3std6ranges3__45__cpo4swapE,@object
	.size		_ZN40_INTERNAL_a018c1f5_4_k_cu_81b66baa_285994cuda3std6ranges3__45__cpo4swapE,(.L_8 - _ZN40_INTERNAL_a018c1f5_4_k_cu_81b66baa_285994cuda3std6ranges3__45__cpo4swapE)
_ZN40_INTERNAL_a018c1f5_4_k_cu_81b66baa_285994cuda3std6ranges3__45__cpo4swapE:
	.zero		1
.L_8:


//--------------------- .nv.constant0._ZN7cutlass13device_kernelINS_4gemm6kernel13GemmUniversalIN4cute5tupleIJiiiiEEENS1_10collective13CollectiveMmaINS1_34MainloopSm90TmaGmmaWarpSpecializedILi5ENS5_IJNS4_1CILi1EEESB_SB_EEENS1_35KernelTmaWarpSpecializedCooperativeEEENS5_IJNSA_ILi256EEENSA_ILi64EEESG_EEENS_10bfloat16_tENS5_IJlSB_lEEESI_SJ_NS4_8TiledMMAINS4_8MMA_AtomIJNS4_4SM904GMMA27MMA_64x64x16_F32BF16BF16_SSILNSN_5MajorE0ELSP_0ELNSN_7ScaleInE1ELSQ_1EEEEEENS4_6LayoutINS5_IJNSA_ILi2EEESB_SB_EEENS5_IJSB_NSA_ILi0EEESW_EEEEENS5_IJNS4_10UnderscoreESZ_SZ_EEEEENS4_13SM90_TMA_LOADENS4_14ComposedLayoutINS4_7SwizzleILi3ELi4ELi3EEENS4_18smem_ptr_flag_bitsILi16EEENST_INS5_IJNSA_ILi8EEESG_EEENS5_IJSG_SB_EEEEEEEvNS4_8identityES12_S1C_vS1D_EENS_8epilogue10collective6detail29Sm90TmaWarpSpecializedAdapterINS1G_15DefaultEpilogueISI_SJ_SJ_NS1F_6thread17LinearCombinationISI_Li1EffLNS1K_9ScaleType4KindE0ELNS_15FloatRoundStyleE2ESI_EENS1_15EpilogueDefaultEEEEEvvEEEEvNT_6ParamsE --------------------------
	.section	.nv.constant0._ZN7cutlass13device_kernelINS_4gemm6kernel13GemmUniversalIN4cute5tupleIJiiiiEEENS1_10collective13CollectiveMmaINS1_34MainloopSm90TmaGmmaWarpSpecializedILi5ENS5_IJNS4_1CILi1EEESB_SB_EEENS1_35KernelTmaWarpSpecializedCooperativeEEENS5_IJNSA_ILi256EEENSA_ILi64EEESG_EEENS_10bfloat16_tENS5_IJlSB_lEEESI_SJ_NS4_8TiledMMAINS4_8MMA_AtomIJNS4_4SM904GMMA27MMA_64x64x16_F32BF16BF16_SSILNSN_5MajorE0ELSP_0ELNSN_7ScaleInE1ELSQ_1EEEEEENS4_6LayoutINS5_IJNSA_ILi2EEESB_SB_EEENS5_IJSB_NSA_ILi0EEESW_EEEEENS5_IJNS4_10UnderscoreESZ_SZ_EEEEENS4_13SM90_TMA_LOADENS4_14ComposedLayoutINS4_7SwizzleILi3ELi4ELi3EEENS4_18smem_ptr_flag_bitsILi16EEENST_INS5_IJNSA_ILi8EEESG_EEENS5_IJSG_SB_EEEEEEEvNS4_8identityES12_S1C_vS1D_EENS_8epilogue10collective6detail29Sm90TmaWarpSpecializedAdapterINS1G_15DefaultEpilogueISI_SJ_SJ_NS1F_6thread17LinearCombinationISI_Li1EffLNS1K_9ScaleType4KindE0ELNS_15FloatRoundStyleE2ESI_EENS1_15EpilogueDefaultEEEEEvvEEEEvNT_6ParamsE,"a",@progbits
	.sectionflags	@""
	.align	4
.nv.constant0._ZN7cutlass13device_kernelINS_4gemm6kernel13GemmUniversalIN4cute5tupleIJiiiiEEENS1_10collective13CollectiveMmaINS1_34MainloopSm90TmaGmmaWarpSpecializedILi5ENS5_IJNS4_1CILi1EEESB_SB_EEENS1_35KernelTmaWarpSpecializedCooperativeEEENS5_IJNSA_ILi256EEENSA_ILi64EEESG_EEENS_10bfloat16_tENS5_IJlSB_lEEESI_SJ_NS4_8TiledMMAINS4_8MMA_AtomIJNS4_4SM904GMMA27MMA_64x64x16_F32BF16BF16_SSILNSN_5MajorE0ELSP_0ELNSN_7ScaleInE1ELSQ_1EEEEEENS4_6LayoutINS5_IJNSA_ILi2EEESB_SB_EEENS5_IJSB_NSA_ILi0EEESW_EEEEENS5_IJNS4_10UnderscoreESZ_SZ_EEEEENS4_13SM90_TMA_LOADENS4_14ComposedLayoutINS4_7SwizzleILi3ELi4ELi3EEENS4_18smem_ptr_flag_bitsILi16EEENST_INS5_IJNSA_ILi8EEESG_EEENS5_IJSG_SB_EEEEEEEvNS4_8identityES12_S1C_vS1D_EENS_8epilogue10collective6detail29Sm90TmaWarpSpecializedAdapterINS1G_15DefaultEpilogueISI_SJ_SJ_NS1F_6thread17LinearCombinationISI_Li1EffLNS1K_9ScaleType4KindE0ELNS_15FloatRoundStyleE2ESI_EENS1_15EpilogueDefaultEEEEEvvEEEEvNT_6ParamsE:
	.zero		1664


//--------------------- SYMBOLS --------------------------

	.type		.nv.reservedSmem.offset0,@object
	.size		.nv.reservedSmem.offset0,0x4
	.type		__assertfail,@function
